	.target	sm_90a

	.elftype	@"ET_EXEC"


//--------------------- .note.nv.tkinfo           --------------------------
	.section	.note.nv.tkinfo,"",@"SHT_NOTE"
	.sectionflags	@"SHF_NOTE_NV_TKINFO"
	.tkinfo
        /*0018*/ 	.word	0x00000002
        /*0030*/ 	.string	""
        /*0030*/ 	.string	"ptxas"
        /*0030*/ 	.string	"Cuda compilation tools, release 13.0, V13.0.88"
        /*0030*/ 	.string	"Build cuda_13.0.r13.0/compiler.36424714_0"
        /*0030*/ 	.string	"-arch sm_90a -m 64 "



//--------------------- .note.nv.cuinfo           --------------------------
	.section	.note.nv.cuinfo,"",@"SHT_NOTE"
	.sectionflags	@"SHF_NOTE_NV_CUINFO"
        /*0018*/ 	.short	0x0002
        /*001a*/ 	.short	0x005a
        /*001c*/ 	.short	0x0082
	.zero		2


//--------------------- .nv.info                  --------------------------
	.section	.nv.info,"",@"SHT_CUDA_INFO"
	.align	4


	//----- nvinfo : EIATTR_REGCOUNT
	.align		4
        /*0000*/ 	.byte	0x04, 0x2f
        /*0002*/ 	.short	(.L_12 - .L_11)
	.align		4
.L_11:
        /*0004*/ 	.word	index@(_ZN7cutlass13device_kernelINS_4conv6kernel13ConvUniversalINS1_16ConvProblemShapeILNS1_8OperatorE2ELi2EEENS1_10collective14CollectiveConvINS1_46MainloopSm90TmaGmmaWarpSpecializedImplicitGemmILS5_2ELi11ELi2EN4cute5tupleIJNSA_1CILi2EEENSC_ILi1EEESE_EEENS1_36KernelImplicitTmaWarpSpecializedSm90ELi1EEENSB_IJNSC_ILi256EEENSB_IJNSC_ILi64EEEEEENSB_IJNSC_ILi32EEEEEEEEENS_6half_tESO_NSA_8TiledMMAINSA_8MMA_AtomIJNSA_4SM904GMMA25MMA_64x64x16_F32F16F16_SSILNSS_5MajorE1ELSU_1ELNSS_7ScaleInE1ELSV_1EEEEEENSA_6LayoutINSB_IJSE_SE_SE_EEENSB_IJNSC_ILi0EEES10_S10_EEEEENSB_IJNSA_10UnderscoreES13_S13_EEEEENS7_6detail26Sm90ImplicitGemmTileTraitsINSA_13SM90_TMA_LOADENSA_14ComposedLayoutINSA_7SwizzleILi3ELi4ELi3EEENSA_18smem_ptr_flag_bitsILi16EEENSY_INSB_IJNSB_IJSJ_NSC_ILi4EEEEEENSB_IJNSC_ILi8EEES1E_EEENSB_IJSE_NSC_ILi11EEEEEEEEENSB_IJNSB_IJSE_NSC_ILi2048EEEEEENSB_IJSJ_NSC_ILi512EEEEEENSB_IJS10_NSC_ILi8192EEEEEEEEEEEEEvEENS17_INSA_30SM90_TMA_LOAD_IM2COL_MULTICASTENS19_IS1B_S1D_NSY_INSB_IJNSB_IJSJ_SE_EEES1H_S1J_EEENSB_IJNSB_IJSE_S10_EEES1O_NSB_IJS10_S1L_EEEEEEEEEEvEEEENS_8epilogue10collective6detail29Sm90TmaWarpSpecializedAdapterINS26_15DefaultEpilogueISO_NSB_IJlNSB_IJSE_llEEES10_EEES2B_NS25_6thread17LinearCombinationISO_Li1EffLNS2C_9ScaleType4KindE0ELNS_15FloatRoundStyleE2ESO_EENS_4gemm15EpilogueDefaultEEEEEvvEEEEvNT_6ParamsE)
        /*0008*/ 	.word	0x000000a8


	//----- nvinfo : EIATTR_FRAME_SIZE
	.align		4
.L_12:
        /*000c*/ 	.byte	0x04, 0x11
        /*000e*/ 	.short	(.L_14 - .L_13)
	.align		4
.L_13:
        /*0010*/ 	.word	index@(_ZN7cutlass13device_kernelINS_4conv6kernel13ConvUniversalINS1_16ConvProblemShapeILNS1_8OperatorE2ELi2EEENS1_10collective14CollectiveConvINS1_46MainloopSm90TmaGmmaWarpSpecializedImplicitGemmILS5_2ELi11ELi2EN4cute5tupleIJNSA_1CILi2EEENSC_ILi1EEESE_EEENS1_36KernelImplicitTmaWarpSpecializedSm90ELi1EEENSB_IJNSC_ILi256EEENSB_IJNSC_ILi64EEEEEENSB_IJNSC_ILi32EEEEEEEEENS_6half_tESO_NSA_8TiledMMAINSA_8MMA_AtomIJNSA_4SM904GMMA25MMA_64x64x16_F32F16F16_SSILNSS_5MajorE1ELSU_1ELNSS_7ScaleInE1ELSV_1EEEEEENSA_6LayoutINSB_IJSE_SE_SE_EEENSB_IJNSC_ILi0EEES10_S10_EEEEENSB_IJNSA_10UnderscoreES13_S13_EEEEENS7_6detail26Sm90ImplicitGemmTileTraitsINSA_13SM90_TMA_LOADENSA_14ComposedLayoutINSA_7SwizzleILi3ELi4ELi3EEENSA_18smem_ptr_flag_bitsILi16EEENSY_INSB_IJNSB_IJSJ_NSC_ILi4EEEEEENSB_IJNSC_ILi8EEES1E_EEENSB_IJSE_NSC_ILi11EEEEEEEEENSB_IJNSB_IJSE_NSC_ILi2048EEEEEENSB_IJSJ_NSC_ILi512EEEEEENSB_IJS10_NSC_ILi8192EEEEEEEEEEEEEvEENS17_INSA_30SM90_TMA_LOAD_IM2COL_MULTICASTENS19_IS1B_S1D_NSY_INSB_IJNSB_IJSJ_SE_EEES1H_S1J_EEENSB_IJNSB_IJSE_S10_EEES1O_NSB_IJS10_S1L_EEEEEEEEEEvEEEENS_8epilogue10collective6detail29Sm90TmaWarpSpecializedAdapterINS26_15DefaultEpilogueISO_NSB_IJlNSB_IJSE_llEEES10_EEES2B_NS25_6thread17LinearCombinationISO_Li1EffLNS2C_9ScaleType4KindE0ELNS_15FloatRoundStyleE2ESO_EENS_4gemm15EpilogueDefaultEEEEEvvEEEEvNT_6ParamsE)
        /*0014*/ 	.word	0x00000000


	//----- nvinfo : EIATTR_MIN_STACK_SIZE
	.align		4
.L_14:
        /*0018*/ 	.byte	0x04, 0x12
        /*001a*/ 	.short	(.L_16 - .L_15)
	.align		4
.L_15:
        /*001c*/ 	.word	index@(_ZN7cutlass13device_kernelINS_4conv6kernel13ConvUniversalINS1_16ConvProblemShapeILNS1_8OperatorE2ELi2EEENS1_10collective14CollectiveConvINS1_46MainloopSm90TmaGmmaWarpSpecializedImplicitGemmILS5_2ELi11ELi2EN4cute5tupleIJNSA_1CILi2EEENSC_ILi1EEESE_EEENS1_36KernelImplicitTmaWarpSpecializedSm90ELi1EEENSB_IJNSC_ILi256EEENSB_IJNSC_ILi64EEEEEENSB_IJNSC_ILi32EEEEEEEEENS_6half_tESO_NSA_8TiledMMAINSA_8MMA_AtomIJNSA_4SM904GMMA25MMA_64x64x16_F32F16F16_SSILNSS_5MajorE1ELSU_1ELNSS_7ScaleInE1ELSV_1EEEEEENSA_6LayoutINSB_IJSE_SE_SE_EEENSB_IJNSC_ILi0EEES10_S10_EEEEENSB_IJNSA_10UnderscoreES13_S13_EEEEENS7_6detail26Sm90ImplicitGemmTileTraitsINSA_13SM90_TMA_LOADENSA_14ComposedLayoutINSA_7SwizzleILi3ELi4ELi3EEENSA_18smem_ptr_flag_bitsILi16EEENSY_INSB_IJNSB_IJSJ_NSC_ILi4EEEEEENSB_IJNSC_ILi8EEES1E_EEENSB_IJSE_NSC_ILi11EEEEEEEEENSB_IJNSB_IJSE_NSC_ILi2048EEEEEENSB_IJSJ_NSC_ILi512EEEEEENSB_IJS10_NSC_ILi8192EEEEEEEEEEEEEvEENS17_INSA_30SM90_TMA_LOAD_IM2COL_MULTICASTENS19_IS1B_S1D_NSY_INSB_IJNSB_IJSJ_SE_EEES1H_S1J_EEENSB_IJNSB_IJSE_S10_EEES1O_NSB_IJS10_S1L_EEEEEEEEEEvEEEENS_8epilogue10collective6detail29Sm90TmaWarpSpecializedAdapterINS26_15DefaultEpilogueISO_NSB_IJlNSB_IJSE_llEEES10_EEES2B_NS25_6thread17LinearCombinationISO_Li1EffLNS2C_9ScaleType4KindE0ELNS_15FloatRoundStyleE2ESO_EENS_4gemm15EpilogueDefaultEEEEEvvEEEEvNT_6ParamsE)
        /*0020*/ 	.word	0x00000000
.L_16:


//--------------------- .nv.compat                --------------------------
	.section	.nv.compat,"",@"SHT_CUDA_COMPAT_INFO"
	.align	4
        /*0000*/ 	.byte	0x02, 0x09, 0x01, 0x00, 0x02, 0x02, 0x04, 0x00, 0x02, 0x05, 0x05, 0x00, 0x03, 0x07, 0x01, 0x01
        /*0010*/ 	.byte	0x02, 0x03, 0x01, 0x00, 0x02, 0x06, 0x01, 0x00, 0x04, 0x0b, 0x08, 0x00, 0x00, 0x00, 0x00, 0x00
        /*0020*/ 	.byte	0x00, 0x00, 0x00, 0x00


//--------------------- .nv.info._ZN7cutlass13device_kernelINS_4conv6kernel13ConvUniversalINS1_16ConvProblemShapeILNS1_8OperatorE2ELi2EEENS1_10collective14CollectiveConvINS1_46MainloopSm90TmaGmmaWarpSpecializedImplicitGemmILS5_2ELi11ELi2EN4cute5tupleIJNSA_1CILi2EEENSC_ILi1EEESE_EEENS1_36KernelImplicitTmaWarpSpecializedSm90ELi1EEENSB_IJNSC_ILi256EEENSB_IJNSC_ILi64EEEEEENSB_IJNSC_ILi32EEEEEEEEENS_6half_tESO_NSA_8TiledMMAINSA_8MMA_AtomIJNSA_4SM904GMMA25MMA_64x64x16_F32F16F16_SSILNSS_5MajorE1ELSU_1ELNSS_7ScaleInE1ELSV_1EEEEEENSA_6LayoutINSB_IJSE_SE_SE_EEENSB_IJNSC_ILi0EEES10_S10_EEEEENSB_IJNSA_10UnderscoreES13_S13_EEEEENS7_6detail26Sm90ImplicitGemmTileTraitsINSA_13SM90_TMA_LOADENSA_14ComposedLayoutINSA_7SwizzleILi3ELi4ELi3EEENSA_18smem_ptr_flag_bitsILi16EEENSY_INSB_IJNSB_IJSJ_NSC_ILi4EEEEEENSB_IJNSC_ILi8EEES1E_EEENSB_IJSE_NSC_ILi11EEEEEEEEENSB_IJNSB_IJSE_NSC_ILi2048EEEEEENSB_IJSJ_NSC_ILi512EEEEEENSB_IJS10_NSC_ILi8192EEEEEEEEEEEEEvEENS17_INSA_30SM90_TMA_LOAD_IM2COL_MULTICASTENS19_IS1B_S1D_NSY_INSB_IJNSB_IJSJ_SE_EEES1H_S1J_EEENSB_IJNSB_IJSE_S10_EEES1O_NSB_IJS10_S1L_EEEEEEEEEEvEEEENS_8epilogue10collective6detail29Sm90TmaWarpSpecializedAdapterINS26_15DefaultEpilogueISO_NSB_IJlNSB_IJSE_llEEES10_EEES2B_NS25_6thread17LinearCombinationISO_Li1EffLNS2C_9ScaleType4KindE0ELNS_15FloatRoundStyleE2ESO_EENS_4gemm15EpilogueDefaultEEEEEvvEEEEvNT_6ParamsE --------------------------
	.section	.nv.info._ZN7cutlass13device_kernelINS_4conv6kernel13ConvUniversalINS1_16ConvProblemShapeILNS1_8OperatorE2ELi2EEENS1_10collective14CollectiveConvINS1_46MainloopSm90TmaGmmaWarpSpecializedImplicitGemmILS5_2ELi11ELi2EN4cute5tupleIJNSA_1CILi2EEENSC_ILi1EEESE_EEENS1_36KernelImplicitTmaWarpSpecializedSm90ELi1EEENSB_IJNSC_ILi256EEENSB_IJNSC_ILi64EEEEEENSB_IJNSC_ILi32EEEEEEEEENS_6half_tESO_NSA_8TiledMMAINSA_8MMA_AtomIJNSA_4SM904GMMA25MMA_64x64x16_F32F16F16_SSILNSS_5MajorE1ELSU_1ELNSS_7ScaleInE1ELSV_1EEEEEENSA_6LayoutINSB_IJSE_SE_SE_EEENSB_IJNSC_ILi0EEES10_S10_EEEEENSB_IJNSA_10UnderscoreES13_S13_EEEEENS7_6detail26Sm90ImplicitGemmTileTraitsINSA_13SM90_TMA_LOADENSA_14ComposedLayoutINSA_7SwizzleILi3ELi4ELi3EEENSA_18smem_ptr_flag_bitsILi16EEENSY_INSB_IJNSB_IJSJ_NSC_ILi4EEEEEENSB_IJNSC_ILi8EEES1E_EEENSB_IJSE_NSC_ILi11EEEEEEEEENSB_IJNSB_IJSE_NSC_ILi2048EEEEEENSB_IJSJ_NSC_ILi512EEEEEENSB_IJS10_NSC_ILi8192EEEEEEEEEEEEEvEENS17_INSA_30SM90_TMA_LOAD_IM2COL_MULTICASTENS19_IS1B_S1D_NSY_INSB_IJNSB_IJSJ_SE_EEES1H_S1J_EEENSB_IJNSB_IJSE_S10_EEES1O_NSB_IJS10_S1L_EEEEEEEEEEvEEEENS_8epilogue10collective6detail29Sm90TmaWarpSpecializedAdapterINS26_15DefaultEpilogueISO_NSB_IJlNSB_IJSE_llEEES10_EEES2B_NS25_6thread17LinearCombinationISO_Li1EffLNS2C_9ScaleType4KindE0ELNS_15FloatRoundStyleE2ESO_EENS_4gemm15EpilogueDefaultEEEEEvvEEEEvNT_6ParamsE,"",@"SHT_CUDA_INFO"
	.sectionflags	@""
	.align	4


	//----- nvinfo : EIATTR_CUDA_API_VERSION
	.align		4
        /*0000*/ 	.byte	0x04, 0x37
        /*0002*/ 	.short	(.L_18 - .L_17)
.L_17:
        /*0004*/ 	.word	0x00000082


	//----- nvinfo : EIATTR_KPARAM_INFO
	.align		4
.L_18:
        /*0008*/ 	.byte	0x04, 0x17
        /*000a*/ 	.short	(.L_20 - .L_19)
.L_19:
        /*000c*/ 	.word	0x00000000
        /*0010*/ 	.short	0x0000
        /*0012*/ 	.short	0x0070
        /*0014*/ 	.byte	0x00, 0xf0, 0x01, 0x0e


	//----- nvinfo : EIATTR_SPARSE_MMA_MASK
	.align		4
.L_20:
        /*0018*/ 	.byte	0x03, 0x50
        /*001a*/ 	.short	0x0000


	//----- nvinfo : EIATTR_MAXREG_COUNT
	.align		4
        /*001c*/ 	.byte	0x03, 0x1b
        /*001e*/ 	.short	0x00ff


	//----- nvinfo : EIATTR_NUM_BARRIERS
	.align		4
        /*0020*/ 	.byte	0x02, 0x4c
        /*0022*/ 	.byte	0x01
	.zero		1


	//----- nvinfo : EIATTR_MERCURY_ISA_VERSION
	.align		4
        /*0024*/ 	.byte	0x03, 0x5f
        /*0026*/ 	.short	0x0101


	//----- nvinfo : EIATTR_COOP_GROUP_MASK_REGIDS
	.align		4
        /*0028*/ 	.byte	0x04, 0x29
        /*002a*/ 	.short	(.L_22 - .L_21)


	//   ....[0]....
.L_21:
        /*002c*/ 	.word	0xffffffff


	//   ....[1]....
        /*0030*/ 	.word	0xffffffff


	//   ....[2]....
        /*0034*/ 	.word	0xffffffff


	//   ....[3]....
        /*0038*/ 	.word	0xffffffff


	//----- nvinfo : EIATTR_COOP_GROUP_INSTR_OFFSETS
	.align		4
.L_22:
        /*003c*/ 	.byte	0x04, 0x28
        /*003e*/ 	.short	(.L_24 - .L_23)


	//   ....[0]....
.L_23:
        /*0040*/ 	.word	0x00000070


	//   ....[1]....
        /*0044*/ 	.word	0x00000080


	//   ....[2]....
        /*0048*/ 	.word	0x00000140


	//   ....[3]....
        /*004c*/ 	.word	0x000007b0


	//----- nvinfo : EIATTR_MBARRIER_INSTR_OFFSETS
	.align		4
.L_24:
        /*0050*/ 	.byte	0x04, 0x39
        /*0052*/ 	.short	(.L_26 - .L_25)


	//   ....[0]....
.L_25:
        /*0054*/ 	.word	0x00000310
        /*0058*/ 	.word	0x000000ff
        /*005c*/ 	.word	0x00037000
        /*0060*/ 	.short	0x0100
        /*0062*/ 	.byte	0x08
	.zero		1


	//   ....[1]....
        /*0064*/ 	.word	0x00000320
        /*0068*/ 	.word	0x000000ff
        /*006c*/ 	.word	0x00037058
        /*0070*/ 	.short	0x0100
        /*0072*/ 	.byte	0x08
	.zero		1


	//   ....[2]....
        /*0074*/ 	.word	0x00000330
        /*0078*/ 	.word	0x000000ff
        /*007c*/ 	.word	0x00037008
        /*0080*/ 	.short	0x0100
        /*0082*/ 	.byte	0x08
	.zero		1


	//   ....[3]....
        /*0084*/ 	.word	0x00000340
        /*0088*/ 	.word	0x000000ff
        /*008c*/ 	.word	0x00037060
        /*0090*/ 	.short	0x0100
        /*0092*/ 	.byte	0x08
	.zero		1


	//   ....[4]....
        /*0094*/ 	.word	0x00000350
        /*0098*/ 	.word	0x000000ff
        /*009c*/ 	.word	0x00037010
        /*00a0*/ 	.short	0x0100
        /*00a2*/ 	.byte	0x08
	.zero		1


	//   ....[5]....
        /*00a4*/ 	.word	0x00000360
        /*00a8*/ 	.word	0x000000ff
        /*00ac*/ 	.word	0x00037068
        /*00b0*/ 	.short	0x0100
        /*00b2*/ 	.byte	0x08
	.zero		1


	//   ....[6]....
        /*00b4*/ 	.word	0x00000370
        /*00b8*/ 	.word	0x000000ff
        /*00bc*/ 	.word	0x00037018
        /*00c0*/ 	.short	0x0100
        /*00c2*/ 	.byte	0x08
	.zero		1


	//   ....[7]....
        /*00c4*/ 	.word	0x00000380
        /*00c8*/ 	.word	0x000000ff
        /*00cc*/ 	.word	0x00037070
        /*00d0*/ 	.short	0x0100
        /*00d2*/ 	.byte	0x08
	.zero		1


	//   ....[8]....
        /*00d4*/ 	.word	0x00000390
        /*00d8*/ 	.word	0x000000ff
        /*00dc*/ 	.word	0x00037020
        /*00e0*/ 	.short	0x0100
        /*00e2*/ 	.byte	0x08
	.zero		1


	//   ....[9]....
        /*00e4*/ 	.word	0x000003a0
        /*00e8*/ 	.word	0x000000ff
        /*00ec*/ 	.word	0x00037078
        /*00f0*/ 	.short	0x0100
        /*00f2*/ 	.byte	0x08
	.zero		1


	//   ....[10]....
        /*00f4*/ 	.word	0x000003b0
        /*00f8*/ 	.word	0x000000ff
        /*00fc*/ 	.word	0x00037028
        /*0100*/ 	.short	0x0100
        /*0102*/ 	.byte	0x08
	.zero		1


	//   ....[11]....
        /*0104*/ 	.word	0x000003c0
        /*0108*/ 	.word	0x000000ff
        /*010c*/ 	.word	0x00037080
        /*0110*/ 	.short	0x0100
        /*0112*/ 	.byte	0x08
	.zero		1


	//   ....[12]....
        /*0114*/ 	.word	0x000003d0
        /*0118*/ 	.word	0x000000ff
        /*011c*/ 	.word	0x00037030
        /*0120*/ 	.short	0x0100
        /*0122*/ 	.byte	0x08
	.zero		1


	//   ....[13]....
        /*0124*/ 	.word	0x000003e0
        /*0128*/ 	.word	0x000000ff
        /*012c*/ 	.word	0x00037088
        /*0130*/ 	.short	0x0100
        /*0132*/ 	.byte	0x08
	.zero		1


	//   ....[14]....
        /*0134*/ 	.word	0x000003f0
        /*0138*/ 	.word	0x000000ff
        /*013c*/ 	.word	0x00037038
        /*0140*/ 	.short	0x0100
        /*0142*/ 	.byte	0x08
	.zero		1


	//   ....[15]....
        /*0144*/ 	.word	0x00000400
        /*0148*/ 	.word	0x000000ff
        /*014c*/ 	.word	0x00037090
        /*0150*/ 	.short	0x0100
        /*0152*/ 	.byte	0x08
	.zero		1


	//   ....[16]....
        /*0154*/ 	.word	0x00000410
        /*0158*/ 	.word	0x000000ff
        /*015c*/ 	.word	0x00037040
        /*0160*/ 	.short	0x0100
        /*0162*/ 	.byte	0x08
	.zero		1


	//   ....[17]....
        /*0164*/ 	.word	0x00000420
        /*0168*/ 	.word	0x000000ff
        /*016c*/ 	.word	0x00037098
        /*0170*/ 	.short	0x0100
        /*0172*/ 	.byte	0x08
	.zero		1


	//   ....[18]....
        /*0174*/ 	.word	0x00000430
        /*0178*/ 	.word	0x000000ff
        /*017c*/ 	.word	0x00037048
        /*0180*/ 	.short	0x0100
        /*0182*/ 	.byte	0x08
	.zero		1


	//   ....[19]....
        /*0184*/ 	.word	0x00000440
        /*0188*/ 	.word	0x000000ff
        /*018c*/ 	.word	0x000370a0
        /*0190*/ 	.short	0x0100
        /*0192*/ 	.byte	0x08
	.zero		1


	//   ....[20]....
        /*0194*/ 	.word	0x00000450
        /*0198*/ 	.word	0x000000ff
        /*019c*/ 	.word	0x00037050
        /*01a0*/ 	.short	0x0100
        /*01a2*/ 	.byte	0x08
	.zero		1


	//   ....[21]....
        /*01a4*/ 	.word	0x00000460
        /*01a8*/ 	.word	0x000000ff
        /*01ac*/ 	.word	0x000370a8
        /*01b0*/ 	.short	0x0100
        /*01b2*/ 	.byte	0x08
	.zero		1


	//   ....[22]....
        /*01b4*/ 	.word	0x00001390
        /*01b8*/ 	.word	0x0000000b
        /*01bc*/ 	.word	0x00037000
        /*01c0*/ 	.short	0x010a
        /*01c2*/ 	.byte	0x3f
	.zero		1


	//   ....[23]....
        /*01c4*/ 	.word	0x000017d0
        /*01c8*/ 	.word	0x0000000e
        /*01cc*/ 	.word	0x00037000
        /*01d0*/ 	.short	0x010a
        /*01d2*/ 	.byte	0x3f
	.zero		1


	//   ....[24]....
        /*01d4*/ 	.word	0x00001ad0
        /*01d8*/ 	.word	0x0000000e
        /*01dc*/ 	.word	0x00000000
        /*01e0*/ 	.short	0x0101
        /*01e2*/ 	.byte	0x3f
	.zero		1


	//   ....[25]....
        /*01e4*/ 	.word	0x00001d00
        /*01e8*/ 	.word	0x0000000a
        /*01ec*/ 	.word	0x00000000
        /*01f0*/ 	.short	0x0101
        /*01f2*/ 	.byte	0x3f
	.zero		1


	//   ....[26]....
        /*01f4*/ 	.word	0x0000c840
        /*01f8*/ 	.word	0x0000000d
        /*01fc*/ 	.word	0x00037058
        /*0200*/ 	.short	0x010a
        /*0202*/ 	.byte	0x3f
	.zero		1


	//   ....[27]....
        /*0204*/ 	.word	0x0000cf30
        /*0208*/ 	.word	0x00000003
        /*020c*/ 	.word	0x00000000
        /*0210*/ 	.short	0x010a
        /*0212*/ 	.byte	0x3f
	.zero		1


	//   ....[28]....
        /*0214*/ 	.word	0x0000cfe0
        /*0218*/ 	.word	0x00000000
        /*021c*/ 	.word	0x00000000
        /*0220*/ 	.short	0x010a
        /*0222*/ 	.byte	0x3f
	.zero		1


	//   ....[29]....
        /*0224*/ 	.word	0x0000d090
        /*0228*/ 	.word	0x00000000
        /*022c*/ 	.word	0x00000000
        /*0230*/ 	.short	0x010a
        /*0232*/ 	.byte	0x3f
	.zero		1


	//   ....[30]....
        /*0234*/ 	.word	0x0000d140
        /*0238*/ 	.word	0x00000000
        /*023c*/ 	.word	0x00000000
        /*0240*/ 	.short	0x010a
        /*0242*/ 	.byte	0x3f
	.zero		1


	//   ....[31]....
        /*0244*/ 	.word	0x0000d1f0
        /*0248*/ 	.word	0x00000000
        /*024c*/ 	.word	0x00000000
        /*0250*/ 	.short	0x010a
        /*0252*/ 	.byte	0x3f
	.zero		1


	//   ....[32]....
        /*0254*/ 	.word	0x0000d2a0
        /*0258*/ 	.word	0x00000000
        /*025c*/ 	.word	0x00000000
        /*0260*/ 	.short	0x010a
        /*0262*/ 	.byte	0x3f
	.zero		1


	//   ....[33]....
        /*0264*/ 	.word	0x0000d350
        /*0268*/ 	.word	0x00000000
        /*026c*/ 	.word	0x00000000
        /*0270*/ 	.short	0x010a
        /*0272*/ 	.byte	0x3f
	.zero		1


	//   ....[34]....
        /*0274*/ 	.word	0x0000d400
        /*0278*/ 	.word	0x00000000
        /*027c*/ 	.word	0x00000000
        /*0280*/ 	.short	0x010a
        /*0282*/ 	.byte	0x3f
	.zero		1


	//   ....[35]....
        /*0284*/ 	.word	0x0000d4b0
        /*0288*/ 	.word	0x00000000
        /*028c*/ 	.word	0x00000000
        /*0290*/ 	.short	0x010a
        /*0292*/ 	.byte	0x3f
	.zero		1


	//   ....[36]....
        /*0294*/ 	.word	0x0000d560
        /*0298*/ 	.word	0x00000000
        /*029c*/ 	.word	0x00000000
        /*02a0*/ 	.short	0x010a
        /*02a2*/ 	.byte	0x3f
	.zero		1


	//   ....[37]....
        /*02a4*/ 	.word	0x0000d610
        /*02a8*/ 	.word	0x00000009
        /*02ac*/ 	.word	0x00000000
        /*02b0*/ 	.short	0x010a
        /*02b2*/ 	.byte	0x3f
	.zero		1


	//----- nvinfo : EIATTR_NUM_MBARRIERS
	.align		4
.L_26:
        /*02b4*/ 	.byte	0x03, 0x38
        /*02b6*/ 	.short	0x0016


	//----- nvinfo : EIATTR_EXIT_INSTR_OFFSETS
	.align		4
        /*02b8*/ 	.byte	0x04, 0x1c
        /*02ba*/ 	.short	(.L_28 - .L_27)


	//   ....[0]....
.L_27:
        /*02bc*/ 	.word	0x00000ec0


	//   ....[1]....
        /*02c0*/ 	.word	0x00001ef0


	//   ....[2]....
        /*02c4*/ 	.word	0x00001ff0


	//   ....[3]....
        /*02c8*/ 	.word	0x000093a0


	//   ....[4]....
        /*02cc*/ 	.word	0x000093e0


	//   ....[5]....
        /*02d0*/ 	.word	0x0000c5f0


	//   ....[6]....
        /*02d4*/ 	.word	0x0000c630


	//   ....[7]....
        /*02d8*/ 	.word	0x0000c650


	//   ....[8]....
        /*02dc*/ 	.word	0x0000ce20


	//   ....[9]....
        /*02e0*/ 	.word	0x0000d640


	//----- nvinfo : EIATTR_MAX_THREADS
	.align		4
.L_28:
        /*02e4*/ 	.byte	0x04, 0x05
        /*02e6*/ 	.short	(.L_30 - .L_29)
.L_29:
        /*02e8*/ 	.word	0x00000100
        /*02ec*/ 	.word	0x00000001
        /*02f0*/ 	.word	0x00000001


	//----- nvinfo : EIATTR_CRS_STACK_SIZE
	.align		4
.L_30:
        /*02f4*/ 	.byte	0x04, 0x1e
        /*02f6*/ 	.short	(.L_32 - .L_31)
.L_31:
        /*02f8*/ 	.word	0x00000000


	//----- nvinfo : EIATTR_CBANK_PARAM_SIZE
	.align		4
.L_32:
        /*02fc*/ 	.byte	0x03, 0x19
        /*02fe*/ 	.short	0x03f0


	//----- nvinfo : EIATTR_PARAM_CBANK
	.align		4
        /*0300*/ 	.byte	0x04, 0x0a
        /*0302*/ 	.short	(.L_34 - .L_33)
	.align		4
.L_33:
        /*0304*/ 	.word	index@(.nv.constant0._ZN7cutlass13device_kernelINS_4conv6kernel13ConvUniversalINS1_16ConvProblemShapeILNS1_8OperatorE2ELi2EEENS1_10collective14CollectiveConvINS1_46MainloopSm90TmaGmmaWarpSpecializedImplicitGemmILS5_2ELi11ELi2EN4cute5tupleIJNSA_1CILi2EEENSC_ILi1EEESE_EEENS1_36KernelImplicitTmaWarpSpecializedSm90ELi1EEENSB_IJNSC_ILi256EEENSB_IJNSC_ILi64EEEEEENSB_IJNSC_ILi32EEEEEEEEENS_6half_tESO_NSA_8TiledMMAINSA_8MMA_AtomIJNSA_4SM904GMMA25MMA_64x64x16_F32F16F16_SSILNSS_5MajorE1ELSU_1ELNSS_7ScaleInE1ELSV_1EEEEEENSA_6LayoutINSB_IJSE_SE_SE_EEENSB_IJNSC_ILi0EEES10_S10_EEEEENSB_IJNSA_10UnderscoreES13_S13_EEEEENS7_6detail26Sm90ImplicitGemmTileTraitsINSA_13SM90_TMA_LOADENSA_14ComposedLayoutINSA_7SwizzleILi3ELi4ELi3EEENSA_18smem_ptr_flag_bitsILi16EEENSY_INSB_IJNSB_IJSJ_NSC_ILi4EEEEEENSB_IJNSC_ILi8EEES1E_EEENSB_IJSE_NSC_ILi11EEEEEEEEENSB_IJNSB_IJSE_NSC_ILi2048EEEEEENSB_IJSJ_NSC_ILi512EEEEEENSB_IJS10_NSC_ILi8192EEEEEEEEEEEEEvEENS17_INSA_30SM90_TMA_LOAD_IM2COL_MULTICASTENS19_IS1B_S1D_NSY_INSB_IJNSB_IJSJ_SE_EEES1H_S1J_EEENSB_IJNSB_IJSE_S10_EEES1O_NSB_IJS10_S1L_EEEEEEEEEEvEEEENS_8epilogue10collective6detail29Sm90TmaWarpSpecializedAdapterINS26_15DefaultEpilogueISO_NSB_IJlNSB_IJSE_llEEES10_EEES2B_NS25_6thread17LinearCombinationISO_Li1EffLNS2C_9ScaleType4KindE0ELNS_15FloatRoundStyleE2ESO_EENS_4gemm15EpilogueDefaultEEEEEvvEEEEvNT_6ParamsE)
        /*0308*/ 	.short	0x0210
        /*030a*/ 	.short	0x03f0


	//----- nvinfo : EIATTR_SW_WAR
	.align		4
.L_34:
        /*030c*/ 	.byte	0x04, 0x36
        /*030e*/ 	.short	(.L_36 - .L_35)
.L_35:
        /*0310*/ 	.word	0x00000008
.L_36:


//--------------------- .nv.callgraph             --------------------------
	.section	.nv.callgraph,"",@"SHT_CUDA_CALLGRAPH"
	.align	4
	.sectionentsize	8
	.align		4
        /*0000*/ 	.word	0x00000000
	.align		4
        /*0004*/ 	.word	0xffffffff
	.align		4
        /*0008*/ 	.word	0x00000000
	.align		4
        /*000c*/ 	.word	0xfffffffe
	.align		4
        /*0010*/ 	.word	0x00000000
	.align		4
        /*0014*/ 	.word	0xfffffffd
	.align		4
        /*0018*/ 	.word	0x00000000
	.align		4
        /*001c*/ 	.word	0xfffffffc


//--------------------- .nv.constant4             --------------------------
	.section	.nv.constant4,"a",@progbits
	.align	8
	.align		8
.nv.constant4:
        /*0000*/ 	.dword	_ZN39_INTERNAL_7bbd736f_4_k_cu_8129ec94_28594cuda3std3__45__cpo5beginE
	.align		8
        /*0008*/ 	.dword	_ZN39_INTERNAL_7bbd736f_4_k_cu_8129ec94_28594cuda3std3__45__cpo3endE
	.align		8
        /*0010*/ 	.dword	_ZN39_INTERNAL_7bbd736f_4_k_cu_8129ec94_28594cuda3std3__45__cpo6cbeginE
	.align		8
        /*0018*/ 	.dword	_ZN39_INTERNAL_7bbd736f_4_k_cu_8129ec94_28594cuda3std3__45__cpo4cendE
	.align		8
        /*0020*/ 	.dword	_ZN39_INTERNAL_7bbd736f_4_k_cu_8129ec94_28594cuda3std3__441_GLOBAL__N__7bbd736f_4_k_cu_8129ec94_28596ignoreE
	.align		8
        /*0028*/ 	.dword	_ZN39_INTERNAL_7bbd736f_4_k_cu_8129ec94_28594cuda3std3__419piecewise_constructE
	.align		8
        /*0030*/ 	.dword	_ZN39_INTERNAL_7bbd736f_4_k_cu_8129ec94_28594cuda3std3__48in_placeE
	.align		8
        /*0038*/ 	.dword	_ZN39_INTERNAL_7bbd736f_4_k_cu_8129ec94_28594cuda3std6ranges3__45__cpo4swapE
	.align		8
        /*0040*/ 	.dword	_ZN39_INTERNAL_7bbd736f_4_k_cu_8129ec94_28594cuda3std6ranges3__45__cpo9iter_moveE
	.align		8
        /*0048*/ 	.dword	_ZN39_INTERNAL_7bbd736f_4_k_cu_8129ec94_28594cute7productE
	.align		8
        /*0050*/ 	.dword	_ZN39_INTERNAL_7bbd736f_4_k_cu_8129ec94_28594cute1_E


//--------------------- .text._ZN7cutlass13device_kernelINS_4conv6kernel13ConvUniversalINS1_16ConvProblemShapeILNS1_8OperatorE2ELi2EEENS1_10collective14CollectiveConvINS1_46MainloopSm90TmaGmmaWarpSpecializedImplicitGemmILS5_2ELi11ELi2EN4cute5tupleIJNSA_1CILi2EEENSC_ILi1EEESE_EEENS1_36KernelImplicitTmaWarpSpecializedSm90ELi1EEENSB_IJNSC_ILi256EEENSB_IJNSC_ILi64EEEEEENSB_IJNSC_ILi32EEEEEEEEENS_6half_tESO_NSA_8TiledMMAINSA_8MMA_AtomIJNSA_4SM904GMMA25MMA_64x64x16_F32F16F16_SSILNSS_5MajorE1ELSU_1ELNSS_7ScaleInE1ELSV_1EEEEEENSA_6LayoutINSB_IJSE_SE_SE_EEENSB_IJNSC_ILi0EEES10_S10_EEEEENSB_IJNSA_10UnderscoreES13_S13_EEEEENS7_6detail26Sm90ImplicitGemmTileTraitsINSA_13SM90_TMA_LOADENSA_14ComposedLayoutINSA_7SwizzleILi3ELi4ELi3EEENSA_18smem_ptr_flag_bitsILi16EEENSY_INSB_IJNSB_IJSJ_NSC_ILi4EEEEEENSB_IJNSC_ILi8EEES1E_EEENSB_IJSE_NSC_ILi11EEEEEEEEENSB_IJNSB_IJSE_NSC_ILi2048EEEEEENSB_IJSJ_NSC_ILi512EEEEEENSB_IJS10_NSC_ILi8192EEEEEEEEEEEEEvEENS17_INSA_30SM90_TMA_LOAD_IM2COL_MULTICASTENS19_IS1B_S1D_NSY_INSB_IJNSB_IJSJ_SE_EEES1H_S1J_EEENSB_IJNSB_IJSE_S10_EEES1O_NSB_IJS10_S1L_EEEEEEEEEEvEEEENS_8epilogue10collective6detail29Sm90TmaWarpSpecializedAdapterINS26_15DefaultEpilogueISO_NSB_IJlNSB_IJSE_llEEES10_EEES2B_NS25_6thread17LinearCombinationISO_Li1EffLNS2C_9ScaleType4KindE0ELNS_15FloatRoundStyleE2ESO_EENS_4gemm15EpilogueDefaultEEEEEvvEEEEvNT_6ParamsE --------------------------
	.section	.text._ZN7cutlass13device_kernelINS_4conv6kernel13ConvUniversalINS1_16ConvProblemShapeILNS1_8OperatorE2ELi2EEENS1_10collective14CollectiveConvINS1_46MainloopSm90TmaGmmaWarpSpecializedImplicitGemmILS5_2ELi11ELi2EN4cute5tupleIJNSA_1CILi2EEENSC_ILi1EEESE_EEENS1_36KernelImplicitTmaWarpSpecializedSm90ELi1EEENSB_IJNSC_ILi256EEENSB_IJNSC_ILi64EEEEEENSB_IJNSC_ILi32EEEEEEEEENS_6half_tESO_NSA_8TiledMMAINSA_8MMA_AtomIJNSA_4SM904GMMA25MMA_64x64x16_F32F16F16_SSILNSS_5MajorE1ELSU_1ELNSS_7ScaleInE1ELSV_1EEEEEENSA_6LayoutINSB_IJSE_SE_SE_EEENSB_IJNSC_ILi0EEES10_S10_EEEEENSB_IJNSA_10UnderscoreES13_S13_EEEEENS7_6detail26Sm90ImplicitGemmTileTraitsINSA_13SM90_TMA_LOADENSA_14ComposedLayoutINSA_7SwizzleILi3ELi4ELi3EEENSA_18smem_ptr_flag_bitsILi16EEENSY_INSB_IJNSB_IJSJ_NSC_ILi4EEEEEENSB_IJNSC_ILi8EEES1E_EEENSB_IJSE_NSC_ILi11EEEEEEEEENSB_IJNSB_IJSE_NSC_ILi2048EEEEEENSB_IJSJ_NSC_ILi512EEEEEENSB_IJS10_NSC_ILi8192EEEEEEEEEEEEEvEENS17_INSA_30SM90_TMA_LOAD_IM2COL_MULTICASTENS19_IS1B_S1D_NSY_INSB_IJNSB_IJSJ_SE_EEES1H_S1J_EEENSB_IJNSB_IJSE_S10_EEES1O_NSB_IJS10_S1L_EEEEEEEEEEvEEEENS_8epilogue10collective6detail29Sm90TmaWarpSpecializedAdapterINS26_15DefaultEpilogueISO_NSB_IJlNSB_IJSE_llEEES10_EEES2B_NS25_6thread17LinearCombinationISO_Li1EffLNS2C_9ScaleType4KindE0ELNS_15FloatRoundStyleE2ESO_EENS_4gemm15EpilogueDefaultEEEEEvvEEEEvNT_6ParamsE,"ax",@progbits
	.align	128
.text._ZN7cutlass13device_kernelINS_4conv6kernel13ConvUniversalINS1_16ConvProblemShapeILNS1_8OperatorE2ELi2EEENS1_10collective14CollectiveConvINS1_46MainloopSm90TmaGmmaWarpSpecializedImplicitGemmILS5_2ELi11ELi2EN4cute5tupleIJNSA_1CILi2EEENSC_ILi1EEESE_EEENS1_36KernelImplicitTmaWarpSpecializedSm90ELi1EEENSB_IJNSC_ILi256EEENSB_IJNSC_ILi64EEEEEENSB_IJNSC_ILi32EEEEEEEEENS_6half_tESO_NSA_8TiledMMAINSA_8MMA_AtomIJNSA_4SM904GMMA25MMA_64x64x16_F32F16F16_SSILNSS_5MajorE1ELSU_1ELNSS_7ScaleInE1ELSV_1EEEEEENSA_6LayoutINSB_IJSE_SE_SE_EEENSB_IJNSC_ILi0EEES10_S10_EEEEENSB_IJNSA_10UnderscoreES13_S13_EEEEENS7_6detail26Sm90ImplicitGemmTileTraitsINSA_13SM90_TMA_LOADENSA_14ComposedLayoutINSA_7SwizzleILi3ELi4ELi3EEENSA_18smem_ptr_flag_bitsILi16EEENSY_INSB_IJNSB_IJSJ_NSC_ILi4EEEEEENSB_IJNSC_ILi8EEES1E_EEENSB_IJSE_NSC_ILi11EEEEEEEEENSB_IJNSB_IJSE_NSC_ILi2048EEEEEENSB_IJSJ_NSC_ILi512EEEEEENSB_IJS10_NSC_ILi8192EEEEEEEEEEEEEvEENS17_INSA_30SM90_TMA_LOAD_IM2COL_MULTICASTENS19_IS1B_S1D_NSY_INSB_IJNSB_IJSJ_SE_EEES1H_S1J_EEENSB_IJNSB_IJSE_S10_EEES1O_NSB_IJS10_S1L_EEEEEEEEEEvEEEENS_8epilogue10collective6detail29Sm90TmaWarpSpecializedAdapterINS26_15DefaultEpilogueISO_NSB_IJlNSB_IJSE_llEEES10_EEES2B_NS25_6thread17LinearCombinationISO_Li1EffLNS2C_9ScaleType4KindE0ELNS_15FloatRoundStyleE2ESO_EENS_4gemm15EpilogueDefaultEEEEEvvEEEEvNT_6ParamsE:
        .type           _ZN7cutlass13device_kernelINS_4conv6kernel13ConvUniversalINS1_16ConvProblemShapeILNS1_8OperatorE2ELi2EEENS1_10collective14CollectiveConvINS1_46MainloopSm90TmaGmmaWarpSpecializedImplicitGemmILS5_2ELi11ELi2EN4cute5tupleIJNSA_1CILi2EEENSC_ILi1EEESE_EEENS1_36KernelImplicitTmaWarpSpecializedSm90ELi1EEENSB_IJNSC_ILi256EEENSB_IJNSC_ILi64EEEEEENSB_IJNSC_ILi32EEEEEEEEENS_6half_tESO_NSA_8TiledMMAINSA_8MMA_AtomIJNSA_4SM904GMMA25MMA_64x64x16_F32F16F16_SSILNSS_5MajorE1ELSU_1ELNSS_7ScaleInE1ELSV_1EEEEEENSA_6LayoutINSB_IJSE_SE_SE_EEENSB_IJNSC_ILi0EEES10_S10_EEEEENSB_IJNSA_10UnderscoreES13_S13_EEEEENS7_6detail26Sm90ImplicitGemmTileTraitsINSA_13SM90_TMA_LOADENSA_14ComposedLayoutINSA_7SwizzleILi3ELi4ELi3EEENSA_18smem_ptr_flag_bitsILi16EEENSY_INSB_IJNSB_IJSJ_NSC_ILi4EEEEEENSB_IJNSC_ILi8EEES1E_EEENSB_IJSE_NSC_ILi11EEEEEEEEENSB_IJNSB_IJSE_NSC_ILi2048EEEEEENSB_IJSJ_NSC_ILi512EEEEEENSB_IJS10_NSC_ILi8192EEEEEEEEEEEEEvEENS17_INSA_30SM90_TMA_LOAD_IM2COL_MULTICASTENS19_IS1B_S1D_NSY_INSB_IJNSB_IJSJ_SE_EEES1H_S1J_EEENSB_IJNSB_IJSE_S10_EEES1O_NSB_IJS10_S1L_EEEEEEEEEEvEEEENS_8epilogue10collective6detail29Sm90TmaWarpSpecializedAdapterINS26_15DefaultEpilogueISO_NSB_IJlNSB_IJSE_llEEES10_EEES2B_NS25_6thread17LinearCombinationISO_Li1EffLNS2C_9ScaleType4KindE0ELNS_15FloatRoundStyleE2ESO_EENS_4gemm15EpilogueDefaultEEEEEvvEEEEvNT_6ParamsE,@function
        .size           _ZN7cutlass13device_kernelINS_4conv6kernel13ConvUniversalINS1_16ConvProblemShapeILNS1_8OperatorE2ELi2EEENS1_10collective14CollectiveConvINS1_46MainloopSm90TmaGmmaWarpSpecializedImplicitGemmILS5_2ELi11ELi2EN4cute5tupleIJNSA_1CILi2EEENSC_ILi1EEESE_EEENS1_36KernelImplicitTmaWarpSpecializedSm90ELi1EEENSB_IJNSC_ILi256EEENSB_IJNSC_ILi64EEEEEENSB_IJNSC_ILi32EEEEEEEEENS_6half_tESO_NSA_8TiledMMAINSA_8MMA_AtomIJNSA_4SM904GMMA25MMA_64x64x16_F32F16F16_SSILNSS_5MajorE1ELSU_1ELNSS_7ScaleInE1ELSV_1EEEEEENSA_6LayoutINSB_IJSE_SE_SE_EEENSB_IJNSC_ILi0EEES10_S10_EEEEENSB_IJNSA_10UnderscoreES13_S13_EEEEENS7_6detail26Sm90ImplicitGemmTileTraitsINSA_13SM90_TMA_LOADENSA_14ComposedLayoutINSA_7SwizzleILi3ELi4ELi3EEENSA_18smem_ptr_flag_bitsILi16EEENSY_INSB_IJNSB_IJSJ_NSC_ILi4EEEEEENSB_IJNSC_ILi8EEES1E_EEENSB_IJSE_NSC_ILi11EEEEEEEEENSB_IJNSB_IJSE_NSC_ILi2048EEEEEENSB_IJSJ_NSC_ILi512EEEEEENSB_IJS10_NSC_ILi8192EEEEEEEEEEEEEvEENS17_INSA_30SM90_TMA_LOAD_IM2COL_MULTICASTENS19_IS1B_S1D_NSY_INSB_IJNSB_IJSJ_SE_EEES1H_S1J_EEENSB_IJNSB_IJSE_S10_EEES1O_NSB_IJS10_S1L_EEEEEEEEEEvEEEENS_8epilogue10collective6detail29Sm90TmaWarpSpecializedAdapterINS26_15DefaultEpilogueISO_NSB_IJlNSB_IJSE_llEEES10_EEES2B_NS25_6thread17LinearCombinationISO_Li1EffLNS2C_9ScaleType4KindE0ELNS_15FloatRoundStyleE2ESO_EENS_4gemm15EpilogueDefaultEEEEEvvEEEEvNT_6ParamsE,(.L_x_267 - _ZN7cutlass13device_kernelINS_4conv6kernel13ConvUniversalINS1_16ConvProblemShapeILNS1_8OperatorE2ELi2EEENS1_10collective14CollectiveConvINS1_46MainloopSm90TmaGmmaWarpSpecializedImplicitGemmILS5_2ELi11ELi2EN4cute5tupleIJNSA_1CILi2EEENSC_ILi1EEESE_EEENS1_36KernelImplicitTmaWarpSpecializedSm90ELi1EEENSB_IJNSC_ILi256EEENSB_IJNSC_ILi64EEEEEENSB_IJNSC_ILi32EEEEEEEEENS_6half_tESO_NSA_8TiledMMAINSA_8MMA_AtomIJNSA_4SM904GMMA25MMA_64x64x16_F32F16F16_SSILNSS_5MajorE1ELSU_1ELNSS_7ScaleInE1ELSV_1EEEEEENSA_6LayoutINSB_IJSE_SE_SE_EEENSB_IJNSC_ILi0EEES10_S10_EEEEENSB_IJNSA_10UnderscoreES13_S13_EEEEENS7_6detail26Sm90ImplicitGemmTileTraitsINSA_13SM90_TMA_LOADENSA_14ComposedLayoutINSA_7SwizzleILi3ELi4ELi3EEENSA_18smem_ptr_flag_bitsILi16EEENSY_INSB_IJNSB_IJSJ_NSC_ILi4EEEEEENSB_IJNSC_ILi8EEES1E_EEENSB_IJSE_NSC_ILi11EEEEEEEEENSB_IJNSB_IJSE_NSC_ILi2048EEEEEENSB_IJSJ_NSC_ILi512EEEEEENSB_IJS10_NSC_ILi8192EEEEEEEEEEEEEvEENS17_INSA_30SM90_TMA_LOAD_IM2COL_MULTICASTENS19_IS1B_S1D_NSY_INSB_IJNSB_IJSJ_SE_EEES1H_S1J_EEENSB_IJNSB_IJSE_S10_EEES1O_NSB_IJS10_S1L_EEEEEEEEEEvEEEENS_8epilogue10collective6detail29Sm90TmaWarpSpecializedAdapterINS26_15DefaultEpilogueISO_NSB_IJlNSB_IJSE_llEEES10_EEES2B_NS25_6thread17LinearCombinationISO_Li1EffLNS2C_9ScaleType4KindE0ELNS_15FloatRoundStyleE2ESO_EENS_4gemm15EpilogueDefaultEEEEEvvEEEEvNT_6ParamsE)
        .other          _ZN7cutlass13device_kernelINS_4conv6kernel13ConvUniversalINS1_16ConvProblemShapeILNS1_8OperatorE2ELi2EEENS1_10collective14CollectiveConvINS1_46MainloopSm90TmaGmmaWarpSpecializedImplicitGemmILS5_2ELi11ELi2EN4cute5tupleIJNSA_1CILi2EEENSC_ILi1EEESE_EEENS1_36KernelImplicitTmaWarpSpecializedSm90ELi1EEENSB_IJNSC_ILi256EEENSB_IJNSC_ILi64EEEEEENSB_IJNSC_ILi32EEEEEEEEENS_6half_tESO_NSA_8TiledMMAINSA_8MMA_AtomIJNSA_4SM904GMMA25MMA_64x64x16_F32F16F16_SSILNSS_5MajorE1ELSU_1ELNSS_7ScaleInE1ELSV_1EEEEEENSA_6LayoutINSB_IJSE_SE_SE_EEENSB_IJNSC_ILi0EEES10_S10_EEEEENSB_IJNSA_10UnderscoreES13_S13_EEEEENS7_6detail26Sm90ImplicitGemmTileTraitsINSA_13SM90_TMA_LOADENSA_14ComposedLayoutINSA_7SwizzleILi3ELi4ELi3EEENSA_18smem_ptr_flag_bitsILi16EEENSY_INSB_IJNSB_IJSJ_NSC_ILi4EEEEEENSB_IJNSC_ILi8EEES1E_EEENSB_IJSE_NSC_ILi11EEEEEEEEENSB_IJNSB_IJSE_NSC_ILi2048EEEEEENSB_IJSJ_NSC_ILi512EEEEEENSB_IJS10_NSC_ILi8192EEEEEEEEEEEEEvEENS17_INSA_30SM90_TMA_LOAD_IM2COL_MULTICASTENS19_IS1B_S1D_NSY_INSB_IJNSB_IJSJ_SE_EEES1H_S1J_EEENSB_IJNSB_IJSE_S10_EEES1O_NSB_IJS10_S1L_EEEEEEEEEEvEEEENS_8epilogue10collective6detail29Sm90TmaWarpSpecializedAdapterINS26_15DefaultEpilogueISO_NSB_IJlNSB_IJSE_llEEES10_EEES2B_NS25_6thread17LinearCombinationISO_Li1EffLNS2C_9ScaleType4KindE0ELNS_15FloatRoundStyleE2ESO_EENS_4gemm15EpilogueDefaultEEEEEvvEEEEvNT_6ParamsE,@"STO_CUDA_ENTRY STV_DEFAULT"
_ZN7cutlass13device_kernelINS_4conv6kernel13ConvUniversalINS1_16ConvProblemShapeILNS1_8OperatorE2ELi2EEENS1_10collective14CollectiveConvINS1_46MainloopSm90TmaGmmaWarpSpecializedImplicitGemmILS5_2ELi11ELi2EN4cute5tupleIJNSA_1CILi2EEENSC_ILi1EEESE_EEENS1_36KernelImplicitTmaWarpSpecializedSm90ELi1EEENSB_IJNSC_ILi256EEENSB_IJNSC_ILi64EEEEEENSB_IJNSC_ILi32EEEEEEEEENS_6half_tESO_NSA_8TiledMMAINSA_8MMA_AtomIJNSA_4SM904GMMA25MMA_64x64x16_F32F16F16_SSILNSS_5MajorE1ELSU_1ELNSS_7ScaleInE1ELSV_1EEEEEENSA_6LayoutINSB_IJSE_SE_SE_EEENSB_IJNSC_ILi0EEES10_S10_EEEEENSB_IJNSA_10UnderscoreES13_S13_EEEEENS7_6detail26Sm90ImplicitGemmTileTraitsINSA_13SM90_TMA_LOADENSA_14ComposedLayoutINSA_7SwizzleILi3ELi4ELi3EEENSA_18smem_ptr_flag_bitsILi16EEENSY_INSB_IJNSB_IJSJ_NSC_ILi4EEEEEENSB_IJNSC_ILi8EEES1E_EEENSB_IJSE_NSC_ILi11EEEEEEEEENSB_IJNSB_IJSE_NSC_ILi2048EEEEEENSB_IJSJ_NSC_ILi512EEEEEENSB_IJS10_NSC_ILi8192EEEEEEEEEEEEEvEENS17_INSA_30SM90_TMA_LOAD_IM2COL_MULTICASTENS19_IS1B_S1D_NSY_INSB_IJNSB_IJSJ_SE_EEES1H_S1J_EEENSB_IJNSB_IJSE_S10_EEES1O_NSB_IJS10_S1L_EEEEEEEEEEvEEEENS_8epilogue10collective6detail29Sm90TmaWarpSpecializedAdapterINS26_15DefaultEpilogueISO_NSB_IJlNSB_IJSE_llEEES10_EEES2B_NS25_6thread17LinearCombinationISO_Li1EffLNS2C_9ScaleType4KindE0ELNS_15FloatRoundStyleE2ESO_EENS_4gemm15EpilogueDefaultEEEEEvvEEEEvNT_6ParamsE:
[----:B------:R-:W-:Y:S01]  /*0000*/  LDC R1, c[0x0][0x28] ;  /* 0x00000a00ff017b82 */ /* 0x000fe20000000800 */
[----:B------:R-:W0:Y:S01]  /*0010*/  S2R R16, SR_TID.X ;  /* 0x0000000000107919 */ /* 0x000e220000002100 */
[----:B------:R-:W-:Y:S01]  /*0020*/  ELECT P0, URZ, PT ;  /* 0x00000000003f782f */ /* 0x000fe20003800000 */
[----:B------:R-:W-:Y:S01]  /*0030*/  BSSY B0, `(.L_x_0) ;  /* 0x0000010000007945 */ /* 0x000fe20003800000 */
[----:B------:R-:W1:Y:S01]  /*0040*/  S2R R15, SR_CTAID.X ;  /* 0x00000000000f7919 */ /* 0x000e620000002500 */
[--C-:B0-----:R-:W-:Y:S02]  /*0050*/  SHF.R.U32.HI R0, RZ, 0x5, R16.reuse ;  /* 0x00000005ff007819 */ /* 0x101fe40000011610 */
[----:B------:R-:W-:-:S03]  /*0060*/  SHF.R.U32.HI R3, RZ, 0x7, R16 ;  /* 0x00000007ff037819 */ /* 0x000fc60000011610 */
[----:B------:R-:W0:Y:S04]  /*0070*/  SHFL.IDX PT, R2, R0, RZ, 0x1f ;  /* 0x00001fff00027589 */ /* 0x000e2800000e0000 */
[----:B------:R2:W3:Y:S01]  /*0080*/  SHFL.IDX PT, R14, R3, RZ, 0x1f ;  /* 0x00001fff030e7589 */ /* 0x0004e200000e0000 */
[----:B0-----:R-:W-:-:S13]  /*0090*/  ISETP.NE.OR P0, PT, R2, RZ, !P0 ;  /* 0x000000ff0200720c */ /* 0x001fda0004705670 */
[----:B-123--:R-:W-:Y:S05]  /*00a0*/  @P0 BRA `(.L_x_1) ;  /* 0x0000000000200947 */ /* 0x00efea0003800000 */
[----:B------:R-:W-:Y:S02]  /*00b0*/  ULDC.64 UR4, c[0x0][0x198] ;  /* 0x0000660000047ab9 */ /* 0x000fe40000000a00 */
[----:B------:R-:W-:Y:S02]  /*00c0*/  UIADD3 UR6, UP0, UR4, 0xf0, URZ ;  /* 0x000000f004067890 */ /* 0x000fe4000ff1e03f */
[----:B------:R-:W-:Y:S02]  /*00d0*/  UIADD3 UR4, UP1, UR4, 0x1f0, URZ ;  /* 0x000001f004047890 */ /* 0x000fe4000ff3e03f */
[----:B------:R-:W-:Y:S02]  /*00e0*/  UIADD3.X UR7, URZ, UR5, URZ, UP0, !UPT ;  /* 0x000000053f077290 */ /* 0x000fe400087fe43f */
[----:B------:R-:W-:-:S07]  /*00f0*/  UIADD3.X UR5, URZ, UR5, URZ, UP1, !UPT ;  /* 0x000000053f057290 */ /* 0x000fce0008ffe43f */
[----:B------:R0:W-:Y:S02]  /*0100*/  UTMACCTL.PF [UR6] ;  /* 0x00000000060079b9 */ /* 0x0001e40008040000 */
[----:B------:R0:W-:Y:S02]  /*0110*/  UTMACCTL.PF [UR4] ;  /* 0x00000000040079b9 */ /* 0x0001e40008040000 */
[----:B0-----:R-:W-:Y:S01]  /*0120*/  NOP ;  /* 0x0000000000007918 */ /* 0x001fe20000000000 */
.L_x_1:
[----:B------:R-:W-:Y:S05]  /*0130*/  BSYNC B0 ;  /* 0x0000000000007941 */ /* 0x000fea0003800000 */
.L_x_0:
[----:B------:R-:W0:Y:S01]  /*0140*/  SHFL.IDX PT, R0, R0, RZ, 0x1f ;  /* 0x00001fff00007589 */ /* 0x000e2200000e0000 */
[----:B------:R-:W-:Y:S02]  /*0150*/  SHF.R.S32.HI R3, RZ, 0x1f, R16 ;  /* 0x0000001fff037819 */ /* 0x000fe40000011410 */
[----:B------:R-:W-:Y:S01]  /*0160*/  I2FP.F32.U32 R8, R15 ;  /* 0x0000000f00087245 */ /* 0x000fe20000201000 */
[----:B------:R-:W1:Y:S01]  /*0170*/  S2R R18, SR_CTAID.Y ;  /* 0x0000000000127919 */ /* 0x000e620000002600 */
[----:B------:R-:W-:-:S04]  /*0180*/  LEA.HI R3, R3, R16, RZ, 0x7 ;  /* 0x0000001003037211 */ /* 0x000fc800078f38ff */
[----:B------:R-:W-:-:S05]  /*0190*/  LOP3.LUT R3, R3, 0xffffff80, RZ, 0xc0, !PT ;  /* 0xffffff8003037812 */ /* 0x000fca00078ec0ff */
[----:B------:R-:W-:-:S05]  /*01a0*/  IMAD.IADD R3, R16, 0x1, -R3 ;  /* 0x0000000110037824 */ /* 0x000fca00078e0a03 */
[----:B------:R-:W-:-:S04]  /*01b0*/  SHF.R.S32.HI R6, RZ, 0x1f, R3 ;  /* 0x0000001fff067819 */ /* 0x000fc80000011403 */
[----:B------:R-:W-:Y:S02]  /*01c0*/  LEA.HI R4, R6, R3, RZ, 0x3 ;  /* 0x0000000306047211 */ /* 0x000fe400078f18ff */
[----:B0-----:R-:W-:Y:S02]  /*01d0*/  ISETP.NE.AND P0, PT, R0, RZ, PT ;  /* 0x000000ff0000720c */ /* 0x001fe40003f05270 */
[--C-:B------:R-:W-:Y:S02]  /*01e0*/  SHF.R.S32.HI R5, RZ, 0x3, R4.reuse ;  /* 0x00000003ff057819 */ /* 0x100fe40000011404 */
[----:B------:R-:W-:Y:S02]  /*01f0*/  SHF.R.S32.HI R4, RZ, 0x1f, R4 ;  /* 0x0000001fff047819 */ /* 0x000fe40000011404 */
[----:B------:R-:W-:-:S07]  /*0200*/  SHF.R.S32.HI R7, RZ, 0x1f, R0 ;  /* 0x0000001fff077819 */ /* 0x000fce0000011400 */
[----:B-1----:R-:W-:Y:S05]  /*0210*/  @P0 BRA `(.L_x_2) ;  /* 0x00000000009c0947 */ /* 0x002fea0003800000 */
[----:B------:R-:W-:Y:S01]  /*0220*/  ELECT P0, URZ, PT ;  /* 0x00000000003f782f */ /* 0x000fe20003800000 */
[----:B------:R-:W-:-:S12]  /*0230*/  BSSY B0, `(.L_x_2) ;  /* 0x0000025000007945 */ /* 0x000fd80003800000 */
[----:B------:R-:W-:Y:S05]  /*0240*/  @!P0 BRA `(.L_x_3) ;  /* 0x00000000008c8947 */ /* 0x000fea0003800000 */
[----:B------:R-:W0:Y:S01]  /*0250*/  S2UR UR8, SR_CgaCtaId ;  /* 0x00000000000879c3 */ /* 0x000e220000008800 */
[----:B------:R-:W-:Y:S01]  /*0260*/  UMOV UR4, 0x400 ;  /* 0x0000040000047882 */ /* 0x000fe20000000000 */
[----:B------:R-:W-:Y:S01]  /*0270*/  UMOV UR5, 0x1 ;  /* 0x0000000100057882 */ /* 0x000fe20000000000 */
[----:B------:R-:W-:Y:S02]  /*0280*/  UMOV UR6, 0x2 ;  /* 0x0000000200067882 */ /* 0x000fe40000000000 */
[----:B------:R-:W-:-:S04]  /*0290*/  UIADD3 UR6, -UR6, 0x100000, URZ ;  /* 0x0010000006067890 */ /* 0x000fc8000fffe13f */
[----:B------:R-:W-:Y:S02]  /*02a0*/  USHF.L.U32 UR7, UR6, 0xb, URZ ;  /* 0x0000000b06077899 */ /* 0x000fe4000800063f */
[----:B------:R-:W-:Y:S02]  /*02b0*/  USHF.L.U32 UR6, UR6, 0x1, URZ ;  /* 0x0000000106067899 */ /* 0x000fe4000800063f */
[----:B0-----:R-:W-:Y:S02]  /*02c0*/  ULEA UR8, UR8, UR4, 0x18 ;  /* 0x0000000408087291 */ /* 0x001fe4000f8ec03f */
[----:B------:R-:W-:-:S04]  /*02d0*/  UIADD3 UR4, -UR5, 0x100000, URZ ;  /* 0x0010000005047890 */ /* 0x000fc8000fffe13f */
[----:B------:R-:W-:Y:S02]  /*02e0*/  USHF.L.U32 UR5, UR4, 0xb, URZ ;  /* 0x0000000b04057899 */ /* 0x000fe4000800063f */
[----:B------:R-:W-:Y:S01]  /*02f0*/  USHF.L.U32 UR4, UR4, 0x1, URZ ;  /* 0x0000000104047899 */ /* 0x000fe2000800063f */
[----:B------:R-:W0:Y:S11]  /*0300*/  FENCE.VIEW.ASYNC.S ;  /* 0x00000000000073c6 */ /* 0x000e360000000000 */
[----:B0-----:R0:W1:Y:S01]  /*0310*/  SYNCS.EXCH.64 URZ, [UR8+0x37000], UR4 ;  /* 0x03700004083f75b2 */ /* 0x0010620008000100 */
[----:B------:R0:W2:Y:S01]  /*0320*/  SYNCS.EXCH.64 URZ, [UR8+0x37058], UR6 ;  /* 0x03705806083f75b2 */ /* 0x0000a20008000100 */
[----:B------:R0:W3:Y:S01]  /*0330*/  SYNCS.EXCH.64 URZ, [UR8+0x37008], UR4 ;  /* 0x03700804083f75b2 */ /* 0x0000e20008000100 */
[----:B------:R0:W4:Y:S01]  /*0340*/  SYNCS.EXCH.64 URZ, [UR8+0x37060], UR6 ;  /* 0x03706006083f75b2 */ /* 0x0001220008000100 */
[----:B------:R0:W0:Y:S01]  /*0350*/  SYNCS.EXCH.64 URZ, [UR8+0x37010], UR4 ;  /* 0x03701004083f75b2 */ /* 0x0000220008000100 */
        /* <DEDUP_REMOVED lines=17> */
[----:B------:R-:W-:Y:S01]  /*0470*/  NOP ;  /* 0x0000000000007918 */ /* 0x000fe20000000000 */
.L_x_3:
[----:B0-----:R-:W-:Y:S05]  /*0480*/  BSYNC B0 ;  /* 0x0000000000007941 */ /* 0x001fea0003800000 */
.L_x_2:
[----:B------:R-:W-:Y:S01]  /*0490*/  ULDC UR4, c[0x0][0x150] ;  /* 0x0000540000047ab9 */ /* 0x000fe20000000800 */
[----:B------:R-:W-:Y:S01]  /*04a0*/  LEA.HI R4, R4, R5, RZ, 0x2 ;  /* 0x0000000504047211 */ /* 0x000fe200078f10ff */
[----:B------:R-:W-:Y:S01]  /*04b0*/  FMUL R8, R8, UR4 ;  /* 0x0000000408087c20 */ /* 0x000fe20008400000 */
[----:B------:R-:W-:Y:S01]  /*04c0*/  LEA.HI R7, R7, R0, RZ, 0x2 ;  /* 0x0000000007077211 */ /* 0x000fe200078f10ff */
[----:B------:R-:W-:Y:S01]  /*04d0*/  ULDC UR4, c[0x0][0x154] ;  /* 0x0000550000047ab9 */ /* 0x000fe20000000800 */
[----:B------:R-:W-:Y:S01]  /*04e0*/  LOP3.LUT R4, R4, 0xfffffffc, RZ, 0xc0, !PT ;  /* 0xfffffffc04047812 */ /* 0x000fe200078ec0ff */
[----:B------:R-:W0:Y:S01]  /*04f0*/  LDC R10, c[0x0][0x140] ;  /* 0x00005000ff0a7b82 */ /* 0x000e220000000800 */
[----:B------:R-:W-:Y:S01]  /*0500*/  LOP3.LUT R7, R7, 0x3ffffffc, RZ, 0xc0, !PT ;  /* 0x3ffffffc07077812 */ /* 0x000fe200078ec0ff */
[----:B------:R-:W5:Y:S01]  /*0510*/  F2I.U32.TRUNC.NTZ R8, R8 ;  /* 0x0000000800087305 */ /* 0x000f62000020f000 */
[----:B------:R-:W-:Y:S01]  /*0520*/  LOP3.LUT P0, RZ, R3, 0x7, RZ, 0xc0, !PT ;  /* 0x0000000703ff7812 */ /* 0x000fe2000780c0ff */
[----:B------:R-:W-:Y:S01]  /*0530*/  IMAD.IADD R4, R5, 0x1, -R4 ;  /* 0x0000000105047824 */ /* 0x000fe200078e0a04 */
[----:B------:R-:W-:Y:S01]  /*0540*/  I2FP.F32.U32 R5, R18 ;  /* 0x0000001200057245 */ /* 0x000fe20000201000 */
[----:B------:R-:W-:Y:S01]  /*0550*/  IMAD.IADD R7, R0, 0x1, -R7 ;  /* 0x0000000100077824 */ /* 0x000fe200078e0a07 */
[----:B------:R-:W-:Y:S01]  /*0560*/  ISETP.NE.AND P3, PT, R14, 0x1, PT ;  /* 0x000000010e00780c */ /* 0x000fe20003f65270 */
[----:B------:R-:W-:Y:S01]  /*0570*/  NOP ;  /* 0x0000000000007918 */ /* 0x000fe20000000000 */
[----:B------:R-:W-:Y:S01]  /*0580*/  NOP ;  /* 0x0000000000007918 */ /* 0x000fe20000000000 */
[----:B------:R-:W-:-:S02]  /*0590*/  IMAD R4, R7, 0x4, R4 ;  /* 0x0000000407047824 */ /* 0x000fc400078e0204 */
[----:B------:R-:W-:Y:S01]  /*05a0*/  FMUL R9, R5, UR4 ;  /* 0x0000000405097c20 */ /* 0x000fe20008400000 */
[----:B------:R-:W-:Y:S01]  /*05b0*/  ULDC UR4, c[0x0][0x144] ;  /* 0x0000510000047ab9 */ /* 0x000fe20000000800 */
[C---:B------:R-:W-:Y:S01]  /*05c0*/  IMAD.SHL.U32 R7, R4.reuse, 0x4, RZ ;  /* 0x0000000404077824 */ /* 0x040fe200078e00ff */
[----:B------:R-:W-:Y:S01]  /*05d0*/  LEA.HI R0, R4, R4, RZ, 0x1 ;  /* 0x0000000404007211 */ /* 0x000fe200078f08ff */
[----:B-----5:R-:W-:Y:S02]  /*05e0*/  IMAD.MOV R12, RZ, RZ, -R8 ;  /* 0x000000ffff0c7224 */ /* 0x020fe400078e0a08 */
[----:B------:R-:W5:Y:S01]  /*05f0*/  F2I.U32.TRUNC.NTZ R9, R9 ;  /* 0x0000000900097305 */ /* 0x000f62000020f000 */
[----:B------:R-:W-:Y:S01]  /*0600*/  LOP3.LUT R5, R0, 0xfffffffe, RZ, 0xc0, !PT ;  /* 0xfffffffe00057812 */ /* 0x000fe200078ec0ff */
[----:B------:R-:W-:Y:S02]  /*0610*/  IMAD.MOV.U32 R8, RZ, RZ, 0x1 ;  /* 0x00000001ff087424 */ /* 0x000fe400078e00ff */
[----:B------:R-:W-:Y:S01]  /*0620*/  IMAD R0, R12, UR4, R15 ;  /* 0x000000040c007c24 */ /* 0x000fe2000f8e020f */
[----:B------:R-:W-:Y:S01]  /*0630*/  ULDC UR4, c[0x0][0x148] ;  /* 0x0000520000047ab9 */ /* 0x000fe20000000800 */
[----:B------:R-:W-:Y:S01]  /*0640*/  IMAD.IADD R5, R4, 0x1, -R5 ;  /* 0x0000000104057824 */ /* 0x000fe200078e0a05 */
[----:B0-----:R-:W-:-:S04]  /*0650*/  ISETP.EQ.U32.AND P1, PT, R10, 0x1, PT ;  /* 0x000000010a00780c */ /* 0x001fc80003f22070 */
[----:B------:R-:W-:Y:S02]  /*0660*/  ISETP.NE.AND P4, PT, R5, R0, PT ;  /* 0x000000000500720c */ /* 0x000fe40003f85270 */
[----:B------:R-:W-:Y:S01]  /*0670*/  SHF.R.S32.HI R5, RZ, 0x1f, R2 ;  /* 0x0000001fff057819 */ /* 0x000fe20000011402 */
[----:B-----5:R-:W-:-:S03]  /*0680*/  IMAD.MOV R11, RZ, RZ, -R9 ;  /* 0x000000ffff0b7224 */ /* 0x020fc600078e0a09 */
[----:B------:R-:W-:Y:S02]  /*0690*/  LEA.HI R0, R5, R2, RZ, 0x2 ;  /* 0x0000000205007211 */ /* 0x000fe400078f10ff */
[----:B------:R-:W-:Y:S01]  /*06a0*/  LOP3.LUT R5, R4, 0xc, R7, 0x78, !PT ;  /* 0x0000000c04057812 */ /* 0x000fe200078e7807 */
[----:B------:R-:W-:Y:S01]  /*06b0*/  IMAD R9, R11, UR4, R18 ;  /* 0x000000040b097c24 */ /* 0x000fe2000f8e0212 */
[----:B------:R-:W-:Y:S02]  /*06c0*/  LOP3.LUT R7, R0, 0xfffffffc, RZ, 0xc0, !PT ;  /* 0xfffffffc00077812 */ /* 0x000fe400078ec0ff */
[C---:B------:R-:W-:Y:S02]  /*06d0*/  ISETP.LT.U32.AND P0, PT, R5.reuse, 0x2, !P0 ;  /* 0x000000020500780c */ /* 0x040fe40004701070 */
[----:B------:R-:W-:Y:S01]  /*06e0*/  @P4 LEA.HI R0, R5, R5, RZ, 0x1 ;  /* 0x0000000505004211 */ /* 0x000fe200078f08ff */
[----:B------:R-:W-:-:S03]  /*06f0*/  IMAD.IADD R13, R2, 0x1, -R7 ;  /* 0x00000001020d7824 */ /* 0x000fc600078e0a07 */
[----:B------:R-:W-:Y:S02]  /*0700*/  @P4 SHF.R.S32.HI R0, RZ, 0x1, R0 ;  /* 0x00000001ff004819 */ /* 0x000fe40000011400 */
[----:B------:R-:W-:Y:S02]  /*0710*/  LOP3.LUT P2, RZ, R14, R13, RZ, 0xfc, !PT ;  /* 0x0000000d0eff7212 */ /* 0x000fe4000784fcff */
[----:B------:R-:W-:Y:S02]  /*0720*/  @P4 ISETP.NE.AND P5, PT, R0, R9, PT ;  /* 0x000000090000420c */ /* 0x000fe40003fa5270 */
[----:B------:R-:W-:Y:S02]  /*0730*/  SEL R7, RZ, 0x1, P2 ;  /* 0x00000001ff077807 */ /* 0x000fe40001000000 */
[----:B------:R-:W-:Y:S02]  /*0740*/  SEL R9, RZ, 0x1, !P0 ;  /* 0x00000001ff097807 */ /* 0x000fe40004000000 */
[----:B------:R-:W-:-:S02]  /*0750*/  @P4 SEL R8, RZ, 0x1, P5 ;  /* 0x00000001ff084807 */ /* 0x000fc40002800000 */
[----:B------:R-:W-:Y:S02]  /*0760*/  SEL R7, R7, 0x2, P3 ;  /* 0x0000000207077807 */ /* 0x000fe40001800000 */
[----:B------:R-:W-:Y:S01]  /*0770*/  LOP3.LUT R8, R8, R9, RZ, 0xc0, !PT ;  /* 0x0000000908087212 */ /* 0x000fe200078ec0ff */
[----:B------:R-:W-:Y:S06]  /*0780*/  @!P1 BRA `(.L_x_4) ;  /* 0x0000000000089947 */ /* 0x000fec0003800000 */
[----:B-1234-:R-:W-:Y:S01]  /*0790*/  UCGABAR_ARV ;  /* 0x00000000000079c7 */ /* 0x01efe20008000000 */
[----:B------:R-:W-:Y:S05]  /*07a0*/  BRA `(.L_x_5) ;  /* 0x0000000000047947 */ /* 0x000fea0003800000 */
.L_x_4:
[----:B-1234-:R-:W-:Y:S01]  /*07b0*/  NOP ;  /* 0x0000000000007918 */ /* 0x01efe20000000000 */
.L_x_5:
[----:B------:R-:W-:Y:S01]  /*07c0*/  ULDC.64 UR4, c[0x0][0x598] ;  /* 0x0001660000047ab9 */ /* 0x000fe20000000a00 */
[----:B------:R-:W-:Y:S01]  /*07d0*/  ULDC.64 UR12, c[0x0][0x208] ;  /* 0x00008200000c7ab9 */ /* 0x000fe20000000a00 */
[----:B------:R-:W-:-:S04]  /*07e0*/  ISETP.NE.U32.AND P0, PT, RZ, UR4, PT ;  /* 0x00000004ff007c0c */ /* 0x000fc8000bf05070 */
[----:B------:R-:W-:-:S13]  /*07f0*/  ISETP.NE.AND.EX P0, PT, RZ, UR5, PT, P0 ;  /* 0x00000005ff007c0c */ /* 0x000fda000bf05300 */
[----:B------:R-:W-:Y:S05]  /*0800*/  @!P0 BRA `(.L_x_6) ;  /* 0x00000000001c8947 */ /* 0x000fea0003800000 */
[----:B------:R-:W0:Y:S02]  /*0810*/  LDC.64 R10, c[0x0][0x598] ;  /* 0x00016600ff0a7b82 */ /* 0x000e240000000a00 */
[----:B0-----:R-:W2:Y:S02]  /*0820*/  LDG.E.64 R10, desc[UR12][R10.64] ;  /* 0x0000000c0a0a7981 */ /* 0x001ea4000c1e1b00 */
[----:B--2---:R-:W-:-:S04]  /*0830*/  ISETP.NE.U32.AND P0, PT, R10, RZ, PT ;  /* 0x000000ff0a00720c */ /* 0x004fc80003f05070 */
[----:B------:R-:W-:-:S13]  /*0840*/  ISETP.NE.AND.EX P0, PT, R11, RZ, PT, P0 ;  /* 0x000000ff0b00720c */ /* 0x000fda0003f05300 */
[----:B------:R-:W-:Y:S05]  /*0850*/  @!P0 BRA `(.L_x_6) ;  /* 0x0000000000088947 */ /* 0x000fea0003800000 */
[----:B------:R0:W5:Y:S01]  /*0860*/  LD.E R0, desc[UR12][R10.64] ;  /* 0x0000000c0a007980 */ /* 0x000162000c101900 */
[----:B------:R-:W-:Y:S05]  /*0870*/  BRA `(.L_x_7) ;  /* 0x0000000000207947 */ /* 0x000fea0003800000 */
.L_x_6:
[----:B------:R-:W-:Y:S02]  /*0880*/  ULDC.64 UR4, c[0x0][0x588] ;  /* 0x0001620000047ab9 */ /* 0x000fe40000000a00 */
[----:B------:R-:W-:-:S04]  /*0890*/  ISETP.NE.U32.AND P0, PT, RZ, UR4, PT ;  /* 0x00000004ff007c0c */ /* 0x000fc8000bf05070 */
[----:B------:R-:W-:-:S13]  /*08a0*/  ISETP.NE.AND.EX P0, PT, RZ, UR5, PT, P0 ;  /* 0x00000005ff007c0c */ /* 0x000fda000bf05300 */
[----:B------:R-:W-:Y:S05]  /*08b0*/  @!P0 BRA `(.L_x_8) ;  /* 0x00000000000c8947 */ /* 0x000fea0003800000 */
[----:B------:R-:W0:Y:S02]  /*08c0*/  LDC.64 R10, c[0x0][0x588] ;  /* 0x00016200ff0a7b82 */ /* 0x000e240000000a00 */
[----:B0-----:R1:W5:Y:S01]  /*08d0*/  LDG.E R0, desc[UR12][R10.64] ;  /* 0x0000000c0a007981 */ /* 0x001362000c1e1900 */
[----:B------:R-:W-:Y:S05]  /*08e0*/  BRA `(.L_x_7) ;  /* 0x0000000000047947 */ /* 0x000fea0003800000 */
.L_x_8:
[----:B------:R-:W2:Y:S02]  /*08f0*/  LDC R0, c[0x0][0x580] ;  /* 0x00016000ff007b82 */ /* 0x000ea40000000800 */
.L_x_7:
[----:B------:R-:W-:Y:S02]  /*0900*/  ULDC.64 UR4, c[0x0][0x5a0] ;  /* 0x0001680000047ab9 */ /* 0x000fe40000000a00 */
[----:B------:R-:W-:-:S04]  /*0910*/  ISETP.NE.U32.AND P0, PT, RZ, UR4, PT ;  /* 0x00000004ff007c0c */ /* 0x000fc8000bf05070 */
[----:B------:R-:W-:-:S13]  /*0920*/  ISETP.NE.AND.EX P0, PT, RZ, UR5, PT, P0 ;  /* 0x00000005ff007c0c */ /* 0x000fda000bf05300 */
[----:B------:R-:W-:Y:S05]  /*0930*/  @!P0 BRA `(.L_x_9) ;  /* 0x00000000001c8947 */ /* 0x000fea0003800000 */
[----:B01----:R-:W0:Y:S02]  /*0940*/  LDC.64 R10, c[0x0][0x5a0] ;  /* 0x00016800ff0a7b82 */ /* 0x003e240000000a00 */
[----:B0-----:R-:W3:Y:S02]  /*0950*/  LDG.E.64 R10, desc[UR12][R10.64] ;  /* 0x0000000c0a0a7981 */ /* 0x001ee4000c1e1b00 */
[----:B---3--:R-:W-:-:S04]  /*0960*/  ISETP.NE.U32.AND P0, PT, R10, RZ, PT ;  /* 0x000000ff0a00720c */ /* 0x008fc80003f05070 */
[----:B------:R-:W-:-:S13]  /*0970*/  ISETP.NE.AND.EX P0, PT, R11, RZ, PT, P0 ;  /* 0x000000ff0b00720c */ /* 0x000fda0003f05300 */
[----:B------:R-:W-:Y:S05]  /*0980*/  @!P0 BRA `(.L_x_9) ;  /* 0x0000000000088947 */ /* 0x000fea0003800000 */
[----:B------:R0:W5:Y:S01]  /*0990*/  LD.E R2, desc[UR12][R10.64] ;  /* 0x0000000c0a027980 */ /* 0x000162000c101900 */
[----:B------:R-:W-:Y:S05]  /*09a0*/  BRA `(.L_x_10) ;  /* 0x0000000000207947 */ /* 0x000fea0003800000 */
.L_x_9:
[----:B------:R-:W-:Y:S02]  /*09b0*/  ULDC.64 UR4, c[0x0][0x590] ;  /* 0x0001640000047ab9 */ /* 0x000fe40000000a00 */
[----:B------:R-:W-:-:S04]  /*09c0*/  ISETP.NE.U32.AND P0, PT, RZ, UR4, PT ;  /* 0x00000004ff007c0c */ /* 0x000fc8000bf05070 */
[----:B------:R-:W-:-:S13]  /*09d0*/  ISETP.NE.AND.EX P0, PT, RZ, UR5, PT, P0 ;  /* 0x00000005ff007c0c */ /* 0x000fda000bf05300 */
[----:B------:R-:W-:Y:S05]  /*09e0*/  @!P0 BRA `(.L_x_11) ;  /* 0x00000000000c8947 */ /* 0x000fea0003800000 */
[----:B01----:R-:W0:Y:S02]  /*09f0*/  LDC.64 R10, c[0x0][0x590] ;  /* 0x00016400ff0a7b82 */ /* 0x003e240000000a00 */
[----:B0-----:R1:W5:Y:S01]  /*0a00*/  LDG.E R2, desc[UR12][R10.64] ;  /* 0x0000000c0a027981 */ /* 0x001362000c1e1900 */
[----:B------:R-:W-:Y:S05]  /*0a10*/  BRA `(.L_x_10) ;  /* 0x0000000000047947 */ /* 0x000fea0003800000 */
.L_x_11:
[----:B------:R-:W3:Y:S02]  /*0a20*/  LDC R2, c[0x0][0x584] ;  /* 0x00016100ff027b82 */ /* 0x000ee40000000800 */
.L_x_10:
[----:B------:R-:W4:Y:S01]  /*0a30*/  LDC R4, c[0x0][0x4c0] ;  /* 0x00013000ff047b82 */ /* 0x000f220000000800 */
[----:B------:R-:W-:-:S07]  /*0a40*/  IABS R20, R18 ;  /* 0x0000001200147213 */ /* 0x000fce0000000000 */
[----:B------:R-:W2:Y:S01]  /*0a50*/  LDC R157, c[0x0][0x4c4] ;  /* 0x00013100ff9d7b82 */ /* 0x000ea20000000800 */
[----:B----4-:R-:W-:-:S05]  /*0a60*/  VIADD R4, R4, 0x3f ;  /* 0x0000003f04047836 */ /* 0x010fca0000000000 */
[----:B------:R-:W-:Y:S02]  /*0a70*/  SHF.R.S32.HI R9, RZ, 0x1f, R4 ;  /* 0x0000001fff097819 */ /* 0x000fe40000011404 */
[----:B--2---:R-:W-:Y:S02]  /*0a80*/  IABS R21, R157 ;  /* 0x0000009d00157213 */ /* 0x004fe40000000000 */
[----:B------:R-:W-:-:S04]  /*0a90*/  LEA.HI R9, R9, R4, RZ, 0x6 ;  /* 0x0000000409097211 */ /* 0x000fc800078f30ff */
[----:B------:R-:W-:-:S04]  /*0aa0*/  SHF.R.S32.HI R9, RZ, 0x6, R9 ;  /* 0x00000006ff097819 */ /* 0x000fc80000011409 */
[-C--:B------:R-:W-:Y:S02]  /*0ab0*/  IABS R17, R9.reuse ;  /* 0x0000000900117213 */ /* 0x080fe40000000000 */
[----:B------:R-:W-:Y:S02]  /*0ac0*/  IABS R22, R9 ;  /* 0x0000000900167213 */ /* 0x000fe40000000000 */
[----:B------:R-:W2:Y:S08]  /*0ad0*/  I2F.RP R4, R17 ;  /* 0x0000001100047306 */ /* 0x000eb00000209400 */
[----:B--2---:R-:W0:Y:S02]  /*0ae0*/  MUFU.RCP R4, R4 ;  /* 0x0000000400047308 */ /* 0x004e240000001000 */
[----:B01----:R-:W-:-:S06]  /*0af0*/  VIADD R10, R4, 0xffffffe ;  /* 0x0ffffffe040a7836 */ /* 0x003fcc0000000000 */
[----:B------:R0:W1:Y:S02]  /*0b00*/  F2I.FTZ.U32.TRUNC.NTZ R11, R10 ;  /* 0x0000000a000b7305 */ /* 0x000064000021f000 */
[----:B0-----:R-:W-:Y:S02]  /*0b10*/  IMAD.MOV.U32 R10, RZ, RZ, RZ ;  /* 0x000000ffff0a7224 */ /* 0x001fe400078e00ff */
[----:B-1----:R-:W-:-:S04]  /*0b20*/  IMAD.MOV R12, RZ, RZ, -R11 ;  /* 0x000000ffff0c7224 */ /* 0x002fc800078e0a0b */
[----:B------:R-:W-:Y:S02]  /*0b30*/  IMAD R19, R12, R17, RZ ;  /* 0x000000110c137224 */ /* 0x000fe400078e02ff */
[----:B------:R-:W0:Y:S02]  /*0b40*/  I2F.RP R12, R21 ;  /* 0x00000015000c7306 */ /* 0x000e240000209400 */
[----:B------:R-:W-:-:S04]  /*0b50*/  IMAD.HI.U32 R11, R11, R19, R10 ;  /* 0x000000130b0b7227 */ /* 0x000fc800078e000a */
[----:B------:R-:W-:Y:S02]  /*0b60*/  IMAD.MOV.U32 R10, RZ, RZ, R20 ;  /* 0x000000ffff0a7224 */ /* 0x000fe400078e0014 */
[----:B------:R-:W-:Y:S02]  /*0b70*/  IMAD.MOV R19, RZ, RZ, -R22 ;  /* 0x000000ffff137224 */ /* 0x000fe400078e0a16 */
[----:B------:R-:W-:-:S04]  /*0b80*/  IMAD.HI.U32 R4, R11, R10, RZ ;  /* 0x0000000a0b047227 */ /* 0x000fc800078e00ff */
[----:B------:R-:W-:Y:S01]  /*0b90*/  IMAD R10, R4, R19, R10 ;  /* 0x00000013040a7224 */ /* 0x000fe200078e020a */
[----:B0-----:R-:W0:Y:S04]  /*0ba0*/  MUFU.RCP R12, R12 ;  /* 0x0000000c000c7308 */ /* 0x001e280000001000 */
[----:B------:R-:W-:-:S13]  /*0bb0*/  ISETP.GT.U32.AND P2, PT, R17, R10, PT ;  /* 0x0000000a1100720c */ /* 0x000fda0003f44070 */
[----:B------:R-:W-:Y:S02]  /*0bc0*/  @!P2 IMAD.IADD R10, R10, 0x1, -R17 ;  /* 0x000000010a0aa824 */ /* 0x000fe400078e0a11 */
[----:B0-----:R-:W-:Y:S02]  /*0bd0*/  VIADD R11, R12, 0xffffffe ;  /* 0x0ffffffe0c0b7836 */ /* 0x001fe40000000000 */
[----:B------:R-:W-:Y:S01]  /*0be0*/  @!P2 VIADD R4, R4, 0x1 ;  /* 0x000000010404a836 */ /* 0x000fe20000000000 */
[----:B------:R-:W-:Y:S02]  /*0bf0*/  ISETP.GE.U32.AND P0, PT, R10, R17, PT ;  /* 0x000000110a00720c */ /* 0x000fe40003f06070 */
[----:B------:R-:W-:Y:S01]  /*0c00*/  LOP3.LUT R10, R18, R9, RZ, 0x3c, !PT ;  /* 0x00000009120a7212 */ /* 0x000fe200078e3cff */
[----:B------:R-:W0:Y:S01]  /*0c10*/  F2I.FTZ.U32.TRUNC.NTZ R11, R11 ;  /* 0x0000000b000b7305 */ /* 0x000e22000021f000 */
[----:B------:R-:W-:Y:S02]  /*0c20*/  ISETP.NE.AND P2, PT, R9, RZ, PT ;  /* 0x000000ff0900720c */ /* 0x000fe40003f45270 */
[----:B------:R-:W-:Y:S01]  /*0c30*/  ISETP.GE.AND P3, PT, R10, RZ, PT ;  /* 0x000000ff0a00720c */ /* 0x000fe20003f66270 */
[----:B------:R-:W-:-:S06]  /*0c40*/  IMAD.MOV.U32 R10, RZ, RZ, RZ ;  /* 0x000000ffff0a7224 */ /* 0x000fcc00078e00ff */
[----:B------:R-:W-:-:S04]  /*0c50*/  @P0 VIADD R4, R4, 0x1 ;  /* 0x0000000104040836 */ /* 0x000fc80000000000 */
[----:B------:R-:W-:Y:S02]  /*0c60*/  IMAD.MOV.U32 R20, RZ, RZ, R4 ;  /* 0x000000ffff147224 */ /* 0x000fe400078e0004 */
[----:B0-----:R-:W-:Y:S02]  /*0c70*/  IMAD.MOV R4, RZ, RZ, -R11 ;  /* 0x000000ffff047224 */ /* 0x001fe400078e0a0b */
[----:B------:R-:W-:Y:S01]  /*0c80*/  @!P3 IMAD.MOV R20, RZ, RZ, -R20 ;  /* 0x000000ffff14b224 */ /* 0x000fe200078e0a14 */
[----:B------:R-:W-:Y:S01]  /*0c90*/  @!P2 LOP3.LUT R20, RZ, R9, RZ, 0x33, !PT ;  /* 0x00000009ff14a212 */ /* 0x000fe200078e33ff */
[----:B------:R-:W-:-:S03]  /*0ca0*/  IMAD R17, R4, R21, RZ ;  /* 0x0000001504117224 */ /* 0x000fc600078e02ff */
[----:B------:R-:W-:Y:S01]  /*0cb0*/  IABS R4, R20 ;  /* 0x0000001400047213 */ /* 0x000fe20000000000 */
[----:B------:R-:W-:-:S04]  /*0cc0*/  IMAD.HI.U32 R10, R11, R17, R10 ;  /* 0x000000110b0a7227 */ /* 0x000fc800078e000a */
[----:B------:R-:W-:Y:S02]  /*0cd0*/  IMAD.MOV.U32 R11, RZ, RZ, R4 ;  /* 0x000000ffff0b7224 */ /* 0x000fe400078e0004 */
[----:B------:R-:W-:Y:S02]  /*0ce0*/  IMAD.MOV R12, RZ, RZ, -R20 ;  /* 0x000000ffff0c7224 */ /* 0x000fe400078e0a14 */
[----:B------:R-:W-:-:S04]  /*0cf0*/  IMAD.HI.U32 R4, R10, R11, RZ ;  /* 0x0000000b0a047227 */ /* 0x000fc800078e00ff */
[----:B------:R-:W-:Y:S02]  /*0d00*/  IMAD.MOV R10, RZ, RZ, -R4 ;  /* 0x000000ffff0a7224 */ /* 0x000fe400078e0a04 */
[----:B------:R-:W-:Y:S02]  /*0d10*/  IMAD R12, R9, R12, R18 ;  /* 0x0000000c090c7224 */ /* 0x000fe400078e0212 */
[----:B------:R-:W-:-:S05]  /*0d20*/  IMAD R10, R21, R10, R11 ;  /* 0x0000000a150a7224 */ /* 0x000fca00078e020b */
[----:B------:R-:W-:-:S13]  /*0d30*/  ISETP.GT.U32.AND P2, PT, R21, R10, PT ;  /* 0x0000000a1500720c */ /* 0x000fda0003f44070 */
[----:B------:R-:W-:Y:S02]  /*0d40*/  @!P2 IMAD.IADD R10, R10, 0x1, -R21 ;  /* 0x000000010a0aa824 */ /* 0x000fe400078e0a15 */
[----:B------:R-:W-:Y:S01]  /*0d50*/  @!P2 VIADD R4, R4, 0x1 ;  /* 0x000000010404a836 */ /* 0x000fe20000000000 */
[----:B------:R-:W-:Y:S02]  /*0d60*/  ISETP.NE.AND P2, PT, R157, RZ, PT ;  /* 0x000000ff9d00720c */ /* 0x000fe40003f45270 */
[----:B------:R-:W-:Y:S02]  /*0d70*/  ISETP.GE.U32.AND P0, PT, R10, R21, PT ;  /* 0x000000150a00720c */ /* 0x000fe40003f06070 */
[----:B------:R-:W-:-:S04]  /*0d80*/  LOP3.LUT R10, R20, R157, RZ, 0x3c, !PT ;  /* 0x0000009d140a7212 */ /* 0x000fc800078e3cff */
[----:B------:R-:W-:-:S07]  /*0d90*/  ISETP.GE.AND P3, PT, R10, RZ, PT ;  /* 0x000000ff0a00720c */ /* 0x000fce0003f66270 */
[----:B------:R-:W-:-:S06]  /*0da0*/  @P0 VIADD R4, R4, 0x1 ;  /* 0x0000000104040836 */ /* 0x000fcc0000000000 */
[----:B------:R-:W-:Y:S01]  /*0db0*/  @!P3 IMAD.MOV R4, RZ, RZ, -R4 ;  /* 0x000000ffff04b224 */ /* 0x000fe200078e0a04 */
[----:B------:R-:W-:-:S05]  /*0dc0*/  @!P2 LOP3.LUT R4, RZ, R157, RZ, 0x33, !PT ;  /* 0x0000009dff04a212 */ /* 0x000fca00078e33ff */
[----:B------:R-:W-:-:S04]  /*0dd0*/  IMAD.MOV R10, RZ, RZ, -R4 ;  /* 0x000000ffff0a7224 */ /* 0x000fc800078e0a04 */
[----:B------:R-:W-:Y:S01]  /*0de0*/  IMAD R157, R157, R10, R20 ;  /* 0x0000000a9d9d7224 */ /* 0x000fe200078e0214 */
[----:B------:R-:W-:Y:S06]  /*0df0*/  @!P1 BRA `(.L_x_12) ;  /* 0x00000000000c9947 */ /* 0x000fec0003800000 */
[----:B------:R-:W-:Y:S01]  /*0e00*/  UCGABAR_WAIT ;  /* 0x0000000000007dc7 */ /* 0x000fe20008000000 */
[----:B------:R-:W-:Y:S01]  /*0e10*/  CCTL.IVALL ;  /* 0x00000000ff00798f */ /* 0x000fe20002000000 */
[----:B------:R-:W-:Y:S05]  /*0e20*/  BRA `(.L_x_13) ;  /* 0x0000000000047947 */ /* 0x000fea0003800000 */
.L_x_12:
[----:B------:R-:W-:Y:S06]  /*0e30*/  BAR.SYNC.DEFER_BLOCKING 0x0 ;  /* 0x0000000000007b1d */ /* 0x000fec0000010000 */
.L_x_13:
[----:B------:R-:W0:Y:S01]  /*0e40*/  LDC R11, c[0x0][0x290] ;  /* 0x0000a400ff0b7b82 */ /* 0x000e220000000800 */
[----:B------:R-:W-:Y:S01]  /*0e50*/  ISETP.NE.AND P0, PT, R14, RZ, PT ;  /* 0x000000ff0e00720c */ /* 0x000fe20003f05270 */
[----:B0-----:R-:W-:-:S05]  /*0e60*/  VIADD R9, R11, 0x1f ;  /* 0x0000001f0b097836 */ /* 0x001fca0000000000 */
[----:B------:R-:W-:-:S04]  /*0e70*/  SHF.R.S32.HI R10, RZ, 0x1f, R9 ;  /* 0x0000001fff0a7819 */ /* 0x000fc80000011409 */
[----:B------:R-:W-:-:S04]  /*0e80*/  LEA.HI R9, R10, R9, RZ, 0x5 ;  /* 0x000000090a097211 */ /* 0x000fc800078f28ff */
[----:B------:R-:W-:Y:S01]  /*0e90*/  SHF.R.S32.HI R9, RZ, 0x5, R9 ;  /* 0x00000005ff097819 */ /* 0x000fe20000011409 */
[----:B------:R-:W-:Y:S06]  /*0ea0*/  @!P0 BRA `(.L_x_14) ;  /* 0x000000b400e48947 */ /* 0x000fec0003800000 */
[----:B------:R-:W-:-:S13]  /*0eb0*/  ISETP.NE.AND P0, PT, R14, 0x1, PT ;  /* 0x000000010e00780c */ /* 0x000fda0003f05270 */
[----:B------:R-:W-:Y:S05]  /*0ec0*/  @P0 EXIT ;  /* 0x000000000000094d */ /* 0x000fea0003800000 */
[----:B------:R-:W-:Y:S01]  /*0ed0*/  ISETP.GE.AND P0, PT, R11, 0x1, PT ;  /* 0x000000010b00780c */ /* 0x000fe20003f06270 */
[----:B------:R-:W-:Y:S01]  /*0ee0*/  UMOV UR4, URZ ;  /* 0x0000003f00047c82 */ /* 0x000fe20008000000 */
[----:B------:R-:W-:Y:S02]  /*0ef0*/  CS2R R54, SRZ ;  /* 0x0000000000367805 */ /* 0x000fe4000001ff00 */
[----:B------:R-:W-:Y:S02]  /*0f00*/  CS2R R120, SRZ ;  /* 0x0000000000787805 */ /* 0x000fe4000001ff00 */
[----:B------:R-:W-:Y:S02]  /*0f10*/  CS2R R122, SRZ ;  /* 0x00000000007a7805 */ /* 0x000fe4000001ff00 */
[----:B------:R-:W-:Y:S02]  /*0f20*/  CS2R R124, SRZ ;  /* 0x00000000007c7805 */ /* 0x000fe4000001ff00 */
[----:B------:R-:W-:-:S02]  /*0f30*/  CS2R R126, SRZ ;  /* 0x00000000007e7805 */ /* 0x000fc4000001ff00 */
[----:B------:R-:W-:Y:S02]  /*0f40*/  CS2R R128, SRZ ;  /* 0x0000000000807805 */ /* 0x000fe4000001ff00 */
        /* <DEDUP_REMOVED lines=57> */
[----:B------:R-:W-:Y:S01]  /*12e0*/  CS2R R52, SRZ ;  /* 0x0000000000347805 */ /* 0x000fe2000001ff00 */
[----:B------:R-:W-:Y:S06]  /*12f0*/  @!P0 BRA `(.L_x_15) ;  /* 0x0000000000d88947 */ /* 0x000fec0003800000 */
[----:B------:R-:W-:-:S04]  /*1300*/  LOP3.LUT R10, R7, 0x1, RZ, 0xfc, !PT ;  /* 0x00000001070a7812 */ /* 0x000fc800078efcff */
[----:B------:R-:W-:-:S13]  /*1310*/  ISETP.NE.AND P1, PT, R10, 0x3, PT ;  /* 0x000000030a00780c */ /* 0x000fda0003f25270 */
[----:B------:R-:W-:Y:S05]  /*1320*/  @!P1 BRA `(.L_x_16) ;  /* 0x0000000000049947 */ /* 0x000fea0003800000 */
[----:B------:R-:W-:Y:S01]  /*1330*/  BPT.TRAP 0x1 ;  /* 0x000000040000795c */ /* 0x000fe20000300000 */
.L_x_16:
[----:B------:R-:W0:Y:S01]  /*1340*/  S2UR UR5, SR_CgaCtaId ;  /* 0x00000000000579c3 */ /* 0x000e220000008800 */
[----:B------:R-:W-:Y:S01]  /*1350*/  SHF.L.U32 R10, RZ, 0x1f, RZ ;  /* 0x0000001fff0a7819 */ /* 0x000fe200000006ff */
[----:B------:R-:W-:Y:S02]  /*1360*/  UMOV UR4, 0x400 ;  /* 0x0000040000047882 */ /* 0x000fe40000000000 */
[----:B0-----:R-:W-:-:S12]  /*1370*/  ULEA UR4, UR5, UR4, 0x18 ;  /* 0x0000000405047291 */ /* 0x001fd8000f8ec03f */
.L_x_17:
[----:B0-----:R-:W-:-:S04]  /*1380*/  IMAD.U32 R11, RZ, RZ, UR4 ;  /* 0x00000004ff0b7e24 */ /* 0x001fc8000f8e00ff */
[----:B------:R0:W1:Y:S03]  /*1390*/  SYNCS.PHASECHK.TRANS64.TRYWAIT P1, [R11+URZ+0x37000], R10 ;  /* 0x0370000a0b0075a7 */ /* 0x000066000802017f */
[----:B-1----:R-:W-:Y:S05]  /*13a0*/  @!P1 NANOSLEEP.SYNCS 0x989680 ;  /* 0x009896800000995d */ /* 0x002fea0003900000 */
[----:B------:R-:W1:Y:S02]  /*13b0*/  @!P1 SYNCS.PHASECHK.TRANS64 P1, [R11+URZ+0x37000], R10 ;  /* 0x0370000a0b0095a7 */ /* 0x000e64000802007f */
[----:B-1----:R-:W-:Y:S05]  /*13c0*/  @!P1 BRA `(.L_x_17) ;  /* 0xfffffffc00ec9947 */ /* 0x002fea000383ffff */
[----:B------:R-:W-:Y:S01]  /*13d0*/  UIADD3 UR5, UR4, 0x2c000, URZ ;  /* 0x0002c00004057890 */ /* 0x000fe2000fffe03f */
[----:B------:R-:W-:Y:S01]  /*13e0*/  WARPGROUP.ARRIVE ;  /* 0x00000000000079c5 */ /* 0x000fe20000000000 */
[----:B------:R-:W-:Y:S02]  /*13f0*/  USHF.R.U32.HI UR4, URZ, 0x4, UR4 ;  /* 0x000000043f047899 */ /* 0x000fe40008011604 */
[----:B------:R-:W-:Y:S02]  /*1400*/  USHF.R.U32.HI UR5, URZ, 0x4, UR5 ;  /* 0x000000043f057899 */ /* 0x000fe40008011605 */
[----:B------:R-:W-:Y:S02]  /*1410*/  ULOP3.LUT UR8, UR4, 0x3fff, URZ, 0xc0, !UPT ;  /* 0x00003fff04087892 */ /* 0x000fe4000f8ec03f */
[----:B------:R-:W-:Y:S02]  /*1420*/  ULOP3.LUT UR9, UR5, 0x3fff, URZ, 0xc0, !UPT ;  /* 0x00003fff05097892 */ /* 0x000fe4000f8ec03f */
[----:B------:R-:W-:-:S02]  /*1430*/  UIADD3 UR10, UR8, 0x100, URZ ;  /* 0x00000100080a7890 */ /* 0x000fc4000fffe03f */
[----:B------:R-:W-:Y:S02]  /*1440*/  UIADD3 UR11, UR8, 0x200, URZ ;  /* 0x00000200080b7890 */ /* 0x000fe4000fffe03f */
[----:B------:R-:W-:Y:S01]  /*1450*/  UMOV UR4, UR8 ;  /* 0x0000000800047c82 */ /* 0x000fe20008000000 */
[----:B------:R-:W-:Y:S01]  /*1460*/  UMOV UR5, 0x40000040 ;  /* 0x4000004000057882 */ /* 0x000fe20000000000 */
[----:B------:R-:W-:Y:S01]  /*1470*/  UMOV UR6, UR9 ;  /* 0x0000000900067c82 */ /* 0x000fe20008000000 */
[----:B------:R-:W-:Y:S01]  /*1480*/  UMOV UR7, 0x40000040 ;  /* 0x4000004000077882 */ /* 0x000fe20000000000 */
[----:B------:R-:W-:Y:S01]  /*1490*/  UIADD3 UR14, UR8, 0x300, URZ ;  /* 0x00000300080e7890 */ /* 0x000fe2000fffe03f */
[----:B------:R-:W-:Y:S01]  /*14a0*/  HGMMA.64x64x16.F32 R120, gdesc[UR4].tnspA.tnspB, RZ, !UPT ;  /* 0x60e00000047879f0 */ /* 0x000fe2000c7008ff */
[----:B------:R-:W-:Y:S01]  /*14b0*/  UMOV UR4, UR10 ;  /* 0x0000000a00047c82 */ /* 0x000fe20008000000 */
[----:B------:R-:W-:Y:S01]  /*14c0*/  UMOV UR5, 0x40000040 ;  /* 0x4000004000057882 */ /* 0x000fe20000000000 */
[----:B------:R-:W-:Y:S01]  /*14d0*/  UIADD3 UR10, UR8, 0x280, URZ ;  /* 0x00000280080a7890 */ /* 0x000fe2000fffe03f */
[----:B------:R-:W-:Y:S01]  /*14e0*/  HGMMA.64x64x16.F32 R88, gdesc[UR4].tnspA.tnspB, RZ, !UPT ;  /* 0x60e00000045879f0 */ /* 0x000fe2000c7008ff */
[----:B------:R-:W-:Y:S01]  /*14f0*/  UMOV UR4, UR11 ;  /* 0x0000000b00047c82 */ /* 0x000fe20008000000 */
[----:B------:R-:W-:-:S02]  /*1500*/  UMOV UR5, 0x40000040 ;  /* 0x4000004000057882 */ /* 0x000fc40000000000 */
[----:B------:R-:W-:Y:S01]  /*1510*/  HGMMA.64x64x16.F32 R56, gdesc[UR4].tnspA.tnspB, RZ, !UPT ;  /* 0x60e00000043879f0 */ /* 0x000fe2000c7008ff */
[----:B------:R-:W-:Y:S01]  /*1520*/  UMOV UR4, UR14 ;  /* 0x0000000e00047c82 */ /* 0x000fe20008000000 */
[----:B------:R-:W-:Y:S02]  /*1530*/  UMOV UR5, 0x40000040 ;  /* 0x4000004000057882 */ /* 0x000fe40000000000 */
[----:B------:R-:W-:Y:S01]  /*1540*/  HGMMA.64x64x16.F32 R24, gdesc[UR4].tnspA.tnspB, RZ, !UPT ;  /* 0x60e00000041879f0 */ /* 0x000fe2000c7008ff */
[----:B------:R-:W-:Y:S02]  /*1550*/  UIADD3 UR4, UR8, 0x80, URZ ;  /* 0x0000008008047890 */ /* 0x000fe4000fffe03f */
[----:B------:R-:W-:Y:S02]  /*1560*/  UIADD3 UR6, UR9, 0x80, URZ ;  /* 0x0000008009067890 */ /* 0x000fe4000fffe03f */
[----:B------:R-:W-:Y:S01]  /*1570*/  UIADD3 UR9, UR8, 0x180, URZ ;  /* 0x0000018008097890 */ /* 0x000fe2000fffe03f */
[----:B------:R-:W-:Y:S01]  /*1580*/  UMOV UR5, 0x40000040 ;  /* 0x4000004000057882 */ /* 0x000fe20000000000 */
[----:B------:R-:W-:Y:S01]  /*1590*/  UMOV UR7, 0x40000040 ;  /* 0x4000004000077882 */ /* 0x000fe20000000000 */
[----:B------:R-:W-:-:S04]  /*15a0*/  UIADD3 UR8, UR8, 0x380, URZ ;  /* 0x0000038008087890 */ /* 0x000fc8000fffe03f */
[----:B------:R-:W-:Y:S01]  /*15b0*/  HGMMA.64x64x16.F32 R120, gdesc[UR4].tnspA.tnspB, R120 ;  /* 0x60e00000047879f0 */ /* 0x000fe20008700878 */
[----:B------:R-:W-:Y:S01]  /*15c0*/  UMOV UR4, UR9 ;  /* 0x0000000900047c82 */ /* 0x000fe20008000000 */
[----:B------:R-:W-:Y:S02]  /*15d0*/  UMOV UR5, 0x40000040 ;  /* 0x4000004000057882 */ /* 0x000fe40000000000 */
[----:B------:R-:W-:Y:S01]  /*15e0*/  HGMMA.64x64x16.F32 R88, gdesc[UR4].tnspA.tnspB, R88 ;  /* 0x60e00000045879f0 */ /* 0x000fe20008700858 */
[----:B------:R-:W-:Y:S01]  /*15f0*/  UMOV UR4, UR10 ;  /* 0x0000000a00047c82 */ /* 0x000fe20008000000 */
[----:B------:R-:W-:Y:S02]  /*1600*/  UMOV UR5, 0x40000040 ;  /* 0x4000004000057882 */ /* 0x000fe40000000000 */
[----:B------:R-:W-:Y:S01]  /*1610*/  HGMMA.64x64x16.F32 R56, gdesc[UR4].tnspA.tnspB, R56 ;  /* 0x60e00000043879f0 */ /* 0x000fe20008700838 */
[----:B------:R-:W-:Y:S01]  /*1620*/  UMOV UR4, UR8 ;  /* 0x0000000800047c82 */ /* 0x000fe20008000000 */
[----:B------:R-:W-:-:S02]  /*1630*/  UMOV UR5, 0x40000040 ;  /* 0x4000004000057882 */ /* 0x000fc40000000000 */
[----:B------:R-:W-:Y:S01]  /*1640*/  HGMMA.64x64x16.F32 R24, gdesc[UR4].tnspA.tnspB, R24, gsb0 ;  /* 0x60e00000041879f0 */ /* 0x000fe20008000818 */
[----:B------:R-:W-:-:S05]  /*1650*/  UMOV UR4, 0x1 ;  /* 0x0000000100047882 */ /* 0x000fca0000000000 */
.L_x_15:
[----:B0-----:R-:W-:-:S05]  /*1660*/  VIMNMX R10, R9, 0x1, PT ;  /* 0x00000001090a7848 */ /* 0x001fca0003fe0100 */
[----:B------:R-:W-:-:S05]  /*1670*/  IMAD.IADD R10, R9, 0x1, -R10 ;  /* 0x00000001090a7824 */ /* 0x000fca00078e0a0a */
[----:B------:R-:W-:-:S13]  /*1680*/  ISETP.GE.AND P1, PT, R10, 0x1, PT ;  /* 0x000000010a00780c */ /* 0x000fda0003f26270 */
[----:B------:R-:W-:Y:S05]  /*1690*/  @!P1 BRA `(.L_x_18) ;  /* 0x00000004004c9947 */ /* 0x000fea0003800000 */
[----:B------:R-:W0:Y:S01]  /*16a0*/  S2UR UR6, SR_CgaCtaId ;  /* 0x00000000000679c3 */ /* 0x000e220000008800 */
[----:B------:R-:W-:Y:S01]  /*16b0*/  UMOV UR5, 0x400 ;  /* 0x0000040000057882 */ /* 0x000fe20000000000 */
[----:B------:R-:W-:Y:S01]  /*16c0*/  LOP3.LUT R16, R7, 0x1, RZ, 0xfc, !PT ;  /* 0x0000000107107812 */ /* 0x000fe200078efcff */
[----:B------:R-:W-:Y:S01]  /*16d0*/  IMAD.MOV.U32 R15, RZ, RZ, RZ ;  /* 0x000000ffff0f7224 */ /* 0x000fe200078e00ff */
[----:B------:R-:W-:Y:S01]  /*16e0*/  UISETP.NE.U32.AND UP0, UPT, UR4, URZ, UPT ;  /* 0x0000003f0400728c */ /* 0x000fe2000bf05070 */
[----:B------:R-:W-:Y:S02]  /*16f0*/  IMAD.MOV.U32 R9, RZ, RZ, R10 ;  /* 0x000000ffff097224 */ /* 0x000fe400078e000a */
[----:B------:R-:W-:Y:S01]  /*1700*/  IMAD.MOV.U32 R11, RZ, RZ, RZ ;  /* 0x000000ffff0b7224 */ /* 0x000fe200078e00ff */
[----:B0-----:R-:W-:-:S04]  /*1710*/  ULEA UR16, UR6, UR5, 0x18 ;  /* 0x0000000506107291 */ /* 0x001fc8000f8ec03f */
[----:B------:R-:W-:Y:S02]  /*1720*/  UIADD3 UR5, UR16, 0x2c000, URZ ;  /* 0x0002c00010057890 */ /* 0x000fe4000fffe03f */
[----:B------:R-:W-:Y:S02]  /*1730*/  USHF.R.U32.HI UR6, URZ, 0x4, UR16 ;  /* 0x000000043f067899 */ /* 0x000fe40008011610 */
[----:B------:R-:W-:Y:S02]  /*1740*/  USHF.R.U32.HI UR5, URZ, 0x4, UR5 ;  /* 0x000000043f057899 */ /* 0x000fe40008011605 */
[----:B------:R-:W-:Y:S02]  /*1750*/  ULOP3.LUT UR18, UR6, 0x3fff, URZ, 0xc0, !UPT ;  /* 0x00003fff06127892 */ /* 0x000fe4000f8ec03f */
[----:B------:R-:W-:-:S12]  /*1760*/  ULOP3.LUT UR17, UR5, 0x3fff, URZ, 0xc0, !UPT ;  /* 0x00003fff05117892 */ /* 0x000fd8000f8ec03f */
.L_x_23:
[----:B------:R-:W-:-:S13]  /*1770*/  ISETP.NE.AND P2, PT, R16, 0x3, PT ;  /* 0x000000031000780c */ /* 0x000fda0003f45270 */
[----:B------:R-:W-:Y:S05]  /*1780*/  @!P2 BRA `(.L_x_19) ;  /* 0x000000000004a947 */ /* 0x000fea0003800000 */
[----:B------:R-:W-:Y:S01]  /*1790*/  BPT.TRAP 0x1 ;  /* 0x000000040000795c */ /* 0x000fe20000300000 */
.L_x_19:
[----:B------:R-:W-:Y:S01]  /*17a0*/  SHF.L.U32 R13, R15, 0x1f, RZ ;  /* 0x0000001f0f0d7819 */ /* 0x000fe200000006ff */
[----:B------:R-:W-:-:S12]  /*17b0*/  ULEA UR5, UR4, UR16, 0x3 ;  /* 0x0000001004057291 */ /* 0x000fd8000f8e183f */
.L_x_20:
[----:B0-----:R-:W-:-:S04]  /*17c0*/  IMAD.U32 R14, RZ, RZ, UR5 ;  /* 0x00000005ff0e7e24 */ /* 0x001fc8000f8e00ff */
[----:B------:R0:W1:Y:S03]  /*17d0*/  SYNCS.PHASECHK.TRANS64.TRYWAIT P1, [R14+URZ+0x37000], R13 ;  /* 0x0370000d0e0075a7 */ /* 0x000066000802017f */
[----:B-1----:R-:W-:Y:S05]  /*17e0*/  @!P1 NANOSLEEP.SYNCS 0x989680 ;  /* 0x009896800000995d */ /* 0x002fea0003900000 */
[----:B------:R-:W1:Y:S02]  /*17f0*/  @!P1 SYNCS.PHASECHK.TRANS64 P1, [R14+URZ+0x37000], R13 ;  /* 0x0370000d0e0095a7 */ /* 0x000e64000802007f */
[----:B-1----:R-:W-:Y:S05]  /*1800*/  @!P1 BRA `(.L_x_20) ;  /* 0xfffffffc00ec9947 */ /* 0x002fea000383ffff */
[----:B------:R-:W-:Y:S01]  /*1810*/  ULEA UR5, UR4, UR18, 0xa ;  /* 0x0000001204057291 */ /* 0x000fe2000f8e503f */
[----:B------:R-:W-:Y:S01]  /*1820*/  WARPGROUP.ARRIVE ;  /* 0x00000000000079c5 */ /* 0x000fe20000000000 */
[----:B------:R-:W-:Y:S02]  /*1830*/  ULEA UR6, UR4, UR17, 0x8 ;  /* 0x0000001104067291 */ /* 0x000fe4000f8e403f */
[----:B------:R-:W-:Y:S02]  /*1840*/  UIADD3 UR7, UR5, 0x100, URZ ;  /* 0x0000010005077890 */ /* 0x000fe4000fffe03f */
[----:B------:R-:W-:Y:S02]  /*1850*/  UIADD3 UR14, UR5, 0x200, URZ ;  /* 0x00000200050e7890 */ /* 0x000fe4000fffe03f */
[----:B------:R-:W-:Y:S01]  /*1860*/  UMOV UR8, UR5 ;  /* 0x0000000500087c82 */ /* 0x000fe20008000000 */
[----:B------:R-:W-:Y:S01]  /*1870*/  UMOV UR9, 0x40000040 ;  /* 0x4000004000097882 */ /* 0x000fe20000000000 */
[----:B------:R-:W-:Y:S01]  /*1880*/  UMOV UR10, UR6 ;  /* 0x00000006000a7c82 */ /* 0x000fe20008000000 */
[----:B------:R-:W-:Y:S01]  /*1890*/  UMOV UR11, 0x40000040 ;  /* 0x40000040000b7882 */ /* 0x000fe20000000000 */
[----:B------:R-:W-:Y:S01]  /*18a0*/  UIADD3 UR15, UR5, 0x300, URZ ;  /* 0x00000300050f7890 */ /* 0x000fe2000fffe03f */
[----:B------:R-:W-:Y:S01]  /*18b0*/  HGMMA.64x64x16.F32 R120, gdesc[UR8].tnspA.tnspB, R120, UP0 ;  /* 0x60e00000087879f0 */ /* 0x000fe2000bf00878 */
[----:B------:R-:W-:Y:S01]  /*18c0*/  UMOV UR8, UR7 ;  /* 0x0000000700087c82 */ /* 0x000fe20008000000 */
[----:B------:R-:W-:Y:S01]  /*18d0*/  UMOV UR9, 0x40000040 ;  /* 0x4000004000097882 */ /* 0x000fe20000000000 */
[----:B------:R-:W-:Y:S01]  /*18e0*/  UIADD3 UR7, UR5, 0x280, URZ ;  /* 0x0000028005077890 */ /* 0x000fe2000fffe03f */
[----:B------:R-:W-:Y:S01]  /*18f0*/  HGMMA.64x64x16.F32 R88, gdesc[UR8].tnspA.tnspB, R88, UP0 ;  /* 0x60e00000085879f0 */ /* 0x000fe2000bf00858 */
[----:B------:R-:W-:Y:S01]  /*1900*/  UMOV UR8, UR14 ;  /* 0x0000000e00087c82 */ /* 0x000fe20008000000 */
[----:B------:R-:W-:-:S02]  /*1910*/  UMOV UR9, 0x40000040 ;  /* 0x4000004000097882 */ /* 0x000fc40000000000 */
[----:B------:R-:W-:Y:S01]  /*1920*/  HGMMA.64x64x16.F32 R56, gdesc[UR8].tnspA.tnspB, R56, UP0 ;  /* 0x60e00000083879f0 */ /* 0x000fe2000bf00838 */
[----:B------:R-:W-:Y:S01]  /*1930*/  UMOV UR8, UR15 ;  /* 0x0000000f00087c82 */ /* 0x000fe20008000000 */
[----:B------:R-:W-:Y:S02]  /*1940*/  UMOV UR9, 0x40000040 ;  /* 0x4000004000097882 */ /* 0x000fe40000000000 */
[----:B------:R-:W-:Y:S01]  /*1950*/  HGMMA.64x64x16.F32 R24, gdesc[UR8].tnspA.tnspB, R24, UP0 ;  /* 0x60e00000081879f0 */ /* 0x000fe2000bf00818 */
        /* <DEDUP_REMOVED lines=15> */
[----:B------:R-:W-:Y:S03]  /*1a50*/  HGMMA.64x64x16.F32 R24, gdesc[UR8].tnspA.tnspB, R24, gsb0 ;  /* 0x60e00000081879f0 */ /* 0x000fe60008000818 */
[----:B------:R-:W-:Y:S02]  /*1a60*/  WARPGROUP.DEPBAR.LE gsb0, 0x1 ;  /* 0x00008000000079c5 */ /* 0x000fe40000010100 */
[----:B------:R-:W-:Y:S05]  /*1a70*/  @!P2 BRA `(.L_x_21) ;  /* 0x000000000004a947 */ /* 0x000fea0003800000 */
[----:B------:R-:W-:Y:S01]  /*1a80*/  BPT.TRAP 0x1 ;  /* 0x000000040000795c */ /* 0x000fe20000300000 */
.L_x_21:
[----:B------:R-:W-:-:S13]  /*1a90*/  ISETP.NE.AND P1, PT, R8, RZ, PT ;  /* 0x000000ff0800720c */ /* 0x000fda0003f25270 */
[----:B0-----:R-:W-:-:S05]  /*1aa0*/  @P1 LEA R13, R11, UR16, 0x3 ;  /* 0x000000100b0d1c11 */ /* 0x001fca000f8e18ff */
[----:B------:R-:W-:-:S05]  /*1ab0*/  @P1 VIADD R14, R13, 0x37058 ;  /* 0x000370580d0e1836 */ /* 0x000fca0000000000 */
[----:B------:R-:W-:-:S04]  /*1ac0*/  @P1 PRMT R14, R5, 0x654, R14 ;  /* 0x00000654050e1816 */ /* 0x000fc8000000000e */
[----:B------:R0:W-:Y:S01]  /*1ad0*/  @P1 SYNCS.ARRIVE.TRANS64.RED.A1T0 RZ, [R14+URZ], RZ ;  /* 0x000000ff0eff19a7 */ /* 0x0001e2000810043f */
[----:B------:R-:W-:-:S13]  /*1ae0*/  ISETP.GT.U32.AND P1, PT, R7, 0x1, PT ;  /* 0x000000010700780c */ /* 0x000fda0003f24070 */
[----:B0-----:R-:W-:Y:S05]  /*1af0*/  @P1 BRA `(.L_x_22) ;  /* 0x0000000000041947 */ /* 0x001fea0003800000 */
[----:B------:R-:W-:Y:S01]  /*1b00*/  BPT.TRAP 0x1 ;  /* 0x000000040000795c */ /* 0x000fe20000300000 */
.L_x_22:
[----:B------:R-:W-:Y:S01]  /*1b10*/  UIADD3 UR4, UR4, 0x1, URZ ;  /* 0x0000000104047890 */ /* 0x000fe2000fffe03f */
[----:B------:R-:W-:Y:S01]  /*1b20*/  ISETP.GT.AND P2, PT, R9, 0x1, PT ;  /* 0x000000010900780c */ /* 0x000fe20003f44270 */
[----:B------:R-:W-:Y:S02]  /*1b30*/  VIADD R11, R11, 0x1 ;  /* 0x000000010b0b7836 */ /* 0x000fe40000000000 */
[----:B------:R-:W-:Y:S01]  /*1b40*/  UISETP.NE.AND UP0, UPT, UR4, 0xb, UPT ;  /* 0x0000000b0400788c */ /* 0x000fe2000bf05270 */
[----:B------:R-:W-:Y:S02]  /*1b50*/  VIADD R9, R9, 0xffffffff ;  /* 0xffffffff09097836 */ /* 0x000fe40000000000 */
[C---:B------:R-:W-:Y:S01]  /*1b60*/  ISETP.NE.AND P1, PT, R11.reuse, 0xb, PT ;  /* 0x0000000b0b00780c */ /* 0x040fe20003f25270 */
[----:B------:R-:W-:Y:S02]  /*1b70*/  USEL UR5, URZ, 0x1, UP0 ;  /* 0x000000013f057887 */ /* 0x000fe40008000000 */
[----:B------:R-:W-:Y:S01]  /*1b80*/  USEL UR4, UR4, URZ, UP0 ;  /* 0x0000003f04047287 */ /* 0x000fe20008000000 */
[----:B------:R-:W-:Y:S01]  /*1b90*/  SEL R11, R11, RZ, P1 ;  /* 0x000000ff0b0b7207 */ /* 0x000fe20000800000 */
[----:B------:R-:W-:-:S02]  /*1ba0*/  UPLOP3.LUT UP0, UPT, UPT, UPT, UPT, 0x80, 0x0 ;  /* 0x000000000000789c */ /* 0x000fc40003f0f070 */
[----:B------:R-:W-:Y:S01]  /*1bb0*/  LOP3.LUT R15, R15, UR5, RZ, 0x3c, !PT ;  /* 0x000000050f0f7c12 */ /* 0x000fe2000f8e3cff */
[----:B------:R-:W-:Y:S08]  /*1bc0*/  @P2 BRA `(.L_x_23) ;  /* 0xfffffff800e82947 */ /* 0x000ff0000383ffff */
.L_x_18:
[----:B------:R-:W-:Y:S02]  /*1bd0*/  WARPGROUP.DEPBAR.LE gsb0, 0x0 ;  /* 0x00008000000079c5 */ /* 0x000fe40000010000 */
[----:B------:R-:W-:Y:S05]  /*1be0*/  @!P0 BRA `(.L_x_24) ;  /* 0x0000000000548947 */ /* 0x000fea0003800000 */
[----:B------:R-:W-:-:S04]  /*1bf0*/  LOP3.LUT R9, R7, 0x1, RZ, 0xfc, !PT ;  /* 0x0000000107097812 */ /* 0x000fc800078efcff */
[----:B------:R-:W-:-:S13]  /*1c00*/  ISETP.NE.AND P0, PT, R9, 0x3, PT ;  /* 0x000000030900780c */ /* 0x000fda0003f05270 */
[----:B------:R-:W-:Y:S05]  /*1c10*/  @!P0 BRA `(.L_x_25) ;  /* 0x0000000000048947 */ /* 0x000fea0003800000 */
[----:B------:R-:W-:Y:S01]  /*1c20*/  BPT.TRAP 0x1 ;  /* 0x000000040000795c */ /* 0x000fe20000300000 */
.L_x_25:
[----:B------:R-:W-:Y:S01]  /*1c30*/  ISETP.NE.AND P0, PT, R8, RZ, PT ;  /* 0x000000ff0800720c */ /* 0x000fe20003f05270 */
[----:B------:R-:W-:Y:S01]  /*1c40*/  BSSY B0, `(.L_x_26) ;  /* 0x000000d000007945 */ /* 0x000fe20003800000 */
[----:B------:R-:W-:-:S11]  /*1c50*/  ISETP.GT.U32.AND P1, PT, R7, 0x1, PT ;  /* 0x000000010700780c */ /* 0x000fd60003f24070 */
[----:B------:R-:W-:Y:S05]  /*1c60*/  @!P0 BRA `(.L_x_27) ;  /* 0x0000000000288947 */ /* 0x000fea0003800000 */
[----:B------:R-:W0:Y:S01]  /*1c70*/  S2R R14, SR_CgaCtaId ;  /* 0x00000000000e7919 */ /* 0x000e220000008800 */
[----:B------:R-:W-:Y:S01]  /*1c80*/  IMAD.WIDE.U32 R8, R10, -0x45d1745d, RZ ;  /* 0xba2e8ba30a087825 */ /* 0x000fe200078e00ff */
[----:B------:R-:W-:-:S04]  /*1c90*/  MOV R7, 0x400 ;  /* 0x0000040000077802 */ /* 0x000fc80000000f00 */
[----:B------:R-:W-:-:S05]  /*1ca0*/  SHF.R.U32.HI R9, RZ, 0x3, R9 ;  /* 0x00000003ff097819 */ /* 0x000fca0000011609 */
[----:B------:R-:W-:Y:S01]  /*1cb0*/  IMAD R10, R9, -0xb, R10 ;  /* 0xfffffff5090a7824 */ /* 0x000fe200078e020a */
[----:B0-----:R-:W-:-:S05]  /*1cc0*/  LEA R7, R14, R7, 0x18 ;  /* 0x000000070e077211 */ /* 0x001fca00078ec0ff */
[----:B------:R-:W-:-:S04]  /*1cd0*/  IMAD R10, R10, 0x8, R7 ;  /* 0x000000080a0a7824 */ /* 0x000fc800078e0207 */
[----:B------:R-:W-:-:S05]  /*1ce0*/  VIADD R10, R10, 0x37058 ;  /* 0x000370580a0a7836 */ /* 0x000fca0000000000 */
[----:B------:R-:W-:-:S04]  /*1cf0*/  PRMT R10, R5, 0x654, R10 ;  /* 0x00000654050a7816 */ /* 0x000fc8000000000a */
[----:B------:R0:W-:Y:S03]  /*1d00*/  SYNCS.ARRIVE.TRANS64.RED.A1T0 RZ, [R10+URZ], RZ ;  /* 0x000000ff0aff79a7 */ /* 0x0001e6000810043f */
.L_x_27:
[----:B------:R-:W-:Y:S05]  /*1d10*/  BSYNC B0 ;  /* 0x0000000000007941 */ /* 0x000fea0003800000 */
.L_x_26:
[----:B------:R-:W-:Y:S05]  /*1d20*/  @P1 BRA `(.L_x_24) ;  /* 0x0000000000041947 */ /* 0x000fea0003800000 */
[----:B------:R-:W-:Y:S01]  /*1d30*/  BPT.TRAP 0x1 ;  /* 0x000000040000795c */ /* 0x000fe20000300000 */
.L_x_24:
[----:B------:R-:W1:Y:S01]  /*1d40*/  S2R R13, SR_CTAID.X ;  /* 0x00000000000d7919 */ /* 0x000e620000002500 */
[----:B------:R-:W-:Y:S01]  /*1d50*/  LEA.HI R5, R6, R3, RZ, 0x2 ;  /* 0x0000000306057211 */ /* 0x000fe200078f10ff */
[----:B------:R-:W2:Y:S01]  /*1d60*/  LDC.64 R8, c[0x0][0x280] ;  /* 0x0000a000ff087b82 */ /* 0x000ea20000000a00 */
[----:B------:R-:W-:Y:S01]  /*1d70*/  ULDC.64 UR4, c[0x0][0x5e0] ;  /* 0x0001780000047ab9 */ /* 0x000fe20000000a00 */
[----:B------:R-:W-:Y:S02]  /*1d80*/  SHF.R.S32.HI R17, RZ, 0x1f, R4 ;  /* 0x0000001fff117819 */ /* 0x000fe40000011404 */
[--C-:B0-----:R-:W-:Y:S02]  /*1d90*/  SHF.R.S32.HI R10, RZ, 0x2, R5.reuse ;  /* 0x00000002ff0a7819 */ /* 0x101fe40000011405 */
[----:B------:R-:W-:Y:S02]  /*1da0*/  SHF.R.S32.HI R7, RZ, 0x1f, R5 ;  /* 0x0000001fff077819 */ /* 0x000fe40000011405 */
[----:B------:R-:W0:Y:S02]  /*1db0*/  LDC.64 R14, c[0x0][0x5d0] ;  /* 0x00017400ff0e7b82 */ /* 0x000e240000000a00 */
[----:B------:R-:W-:-:S04]  /*1dc0*/  LEA.HI R7, R7, R10, RZ, 0x3 ;  /* 0x0000000a07077211 */ /* 0x000fc800078f18ff */
[----:B------:R-:W-:-:S05]  /*1dd0*/  LOP3.LUT R7, R7, 0xfffffff8, RZ, 0xc0, !PT ;  /* 0xfffffff807077812 */ /* 0x000fca00078ec0ff */
[----:B------:R-:W-:Y:S01]  /*1de0*/  IMAD.IADD R10, R10, 0x1, -R7 ;  /* 0x000000010a0a7824 */ /* 0x000fe200078e0a07 */
[----:B------:R-:W-:Y:S02]  /*1df0*/  LEA.HI R7, R6, R3, RZ, 0x5 ;  /* 0x0000000306077211 */ /* 0x000fe400078f28ff */
[----:B------:R-:W-:Y:S02]  /*1e00*/  LOP3.LUT R6, R5, 0xfffffffc, RZ, 0xc0, !PT ;  /* 0xfffffffc05067812 */ /* 0x000fe400078ec0ff */
[----:B------:R-:W-:Y:S02]  /*1e10*/  SHF.R.S32.HI R11, RZ, 0x1f, R10 ;  /* 0x0000001fff0b7819 */ /* 0x000fe4000001140a */
[----:B------:R-:W-:Y:S01]  /*1e20*/  SHF.R.S32.HI R7, RZ, 0x5, R7 ;  /* 0x00000005ff077819 */ /* 0x000fe20000011407 */
[----:B------:R-:W-:Y:S02]  /*1e30*/  IMAD.IADD R16, R3, 0x1, -R6 ;  /* 0x0000000103107824 */ /* 0x000fe400078e0a06 */
[----:B------:R-:W-:-:S02]  /*1e40*/  IMAD.SHL.U32 R6, R12, 0x40, RZ ;  /* 0x000000400c067824 */ /* 0x000fc400078e00ff */
[----:B-1----:R-:W-:Y:S02]  /*1e50*/  IMAD.SHL.U32 R5, R13, 0x100, RZ ;  /* 0x000001000d057824 */ /* 0x002fe400078e00ff */
[----:B------:R-:W-:Y:S01]  /*1e60*/  IMAD.WIDE R164, R7, 0x10, R10 ;  /* 0x0000001007a47825 */ /* 0x000fe200078e020a */
[----:B--2---:R-:W-:Y:S02]  /*1e70*/  ISETP.GE.AND P0, PT, R6, R9, PT ;  /* 0x000000090600720c */ /* 0x004fe40003f06270 */
[----:B------:R-:W-:Y:S01]  /*1e80*/  SHF.R.S32.HI R3, RZ, 0x1f, R6 ;  /* 0x0000001fff037819 */ /* 0x000fe20000011406 */
[----:B------:R-:W-:Y:S01]  /*1e90*/  IMAD.SHL.U32 R12, R16, 0x2, RZ ;  /* 0x00000002100c7824 */ /* 0x000fe200078e00ff */
[----:B------:R-:W-:Y:S01]  /*1ea0*/  ISETP.GE.OR P0, PT, R5, R8, P0 ;  /* 0x000000080500720c */ /* 0x000fe20000706670 */
[----:B------:R-:W-:-:S03]  /*1eb0*/  IMAD.WIDE R164, R13, 0x100, R164 ;  /* 0x000001000da47825 */ /* 0x000fc600078e02a4 */
[--C-:B------:R-:W-:Y:S01]  /*1ec0*/  SHF.R.S32.HI R13, RZ, 0x1f, R12.reuse ;  /* 0x0000001fff0d7819 */ /* 0x100fe2000001140c */
[-C--:B0-----:R-:W-:Y:S02]  /*1ed0*/  IMAD R20, R165, R14.reuse, RZ ;  /* 0x0000000ea5147224 */ /* 0x081fe400078e02ff */
[----:B------:R-:W-:-:S06]  /*1ee0*/  IMAD.WIDE.U32 R18, R164, R14, R12 ;  /* 0x0000000ea4127225 */ /* 0x000fcc00078e000c */
[----:B------:R-:W-:Y:S05]  /*1ef0*/  @P0 EXIT ;  /* 0x000000000000094d */ /* 0x000fea0003800000 */
[----:B------:R-:W-:Y:S01]  /*1f00*/  ULDC.64 UR6, c[0x0][0x288] ;  /* 0x0000a20000067ab9 */ /* 0x000fe20000000a00 */
[----:B------:R-:W-:Y:S01]  /*1f10*/  IMAD R20, R164, R15, R20 ;  /* 0x0000000fa4147224 */ /* 0x000fe200078e0214 */
[----:B------:R-:W-:Y:S01]  /*1f20*/  ISETP.GE.AND P0, PT, R157, UR6, PT ;  /* 0x000000069d007c0c */ /* 0x000fe2000bf06270 */
[----:B------:R-:W-:Y:S01]  /*1f30*/  IMAD R11, R17, UR4, RZ ;  /* 0x00000004110b7c24 */ /* 0x000fe2000f8e02ff */
[----:B------:R-:W-:Y:S01]  /*1f40*/  IADD3 R18, P1, R6, R18, RZ ;  /* 0x0000001206127210 */ /* 0x000fe20007f3e0ff */
[----:B------:R-:W-:Y:S01]  /*1f50*/  IMAD R5, R7, -0x10, -R5 ;  /* 0xfffffff007057824 */ /* 0x000fe200078e0a05 */
[C---:B------:R-:W-:Y:S01]  /*1f60*/  ISETP.GE.OR P0, PT, R4.reuse, UR7, P0 ;  /* 0x0000000704007c0c */ /* 0x040fe20008706670 */
[----:B------:R-:W-:Y:S01]  /*1f70*/  IMAD R11, R4, UR5, R11 ;  /* 0x00000005040b7c24 */ /* 0x000fe2000f8e020b */
[----:B------:R-:W-:Y:S01]  /*1f80*/  IADD3.X R19, R3, R19, R20, P1, !PT ;  /* 0x0000001303137210 */ /* 0x000fe20000ffe414 */
[----:B------:R-:W-:Y:S01]  /*1f90*/  IMAD R7, R16, -0x2, R9 ;  /* 0xfffffffe10077824 */ /* 0x000fe200078e0209 */
[----:B------:R-:W-:-:S02]  /*1fa0*/  IADD3 R5, R5, R8, -R10 ;  /* 0x0000000805057210 */ /* 0x000fc40007ffe80a */
[----:B------:R-:W-:Y:S01]  /*1fb0*/  SHF.R.S32.HI R8, RZ, 0x1f, R157 ;  /* 0x0000001fff087819 */ /* 0x000fe2000001149d */
[----:B------:R-:W-:Y:S01]  /*1fc0*/  IMAD.WIDE.U32 R18, R4, UR4, R18 ;  /* 0x0000000404127c25 */ /* 0x000fe2000f8e0012 */
[----:B------:R-:W-:-:S03]  /*1fd0*/  ULDC.64 UR4, c[0x0][0x5d8] ;  /* 0x0001760000047ab9 */ /* 0x000fc60000000a00 */
[----:B------:R-:W-:Y:S02]  /*1fe0*/  IMAD.IADD R11, R19, 0x1, R11 ;  /* 0x00000001130b7824 */ /* 0x000fe400078e020b */
[----:B------:R-:W-:Y:S05]  /*1ff0*/  @P0 EXIT ;  /* 0x000000000000094d */ /* 0x000fea0003800000 */
[----:B---3-5:R-:W-:Y:S01]  /*2000*/  FSETP.NEU.AND P1, PT, R2, RZ, PT ;  /* 0x000000ff0200720b */ /* 0x028fe20003f2d000 */
[----:B------:R-:W-:Y:S01]  /*2010*/  IMAD.IADD R7, R7, 0x1, -R6 ;  /* 0x0000000107077824 */ /* 0x000fe200078e0a06 */
[----:B------:R-:W-:Y:S01]  /*2020*/  ULDC.64 UR6, c[0x0][0x5b8] ;  /* 0x00016e0000067ab9 */ /* 0x000fe20000000a00 */
[----:B------:R-:W-:Y:S02]  /*2030*/  IMAD.MOV.U32 R10, RZ, RZ, R18 ;  /* 0x000000ffff0a7224 */ /* 0x000fe400078e0012 */
[C---:B------:R-:W-:Y:S01]  /*2040*/  IMAD R16, R8.reuse, UR4, RZ ;  /* 0x0000000408107c24 */ /* 0x040fe2000f8e02ff */
[----:B------:R-:W-:Y:S01]  /*2050*/  ISETP.GT.AND P4, PT, R7, RZ, PT ;  /* 0x000000ff0700720c */ /* 0x000fe20003f84270 */
[----:B------:R-:W-:Y:S02]  /*2060*/  IMAD R8, R8, UR6, RZ ;  /* 0x0000000608087c24 */ /* 0x000fe4000f8e02ff */
[----:B------:R-:W-:Y:S01]  /*2070*/  IMAD R155, R157, UR5, R16 ;  /* 0x000000059d9b7c24 */ /* 0x000fe2000f8e0210 */
[----:B------:R-:W-:Y:S01]  /*2080*/  ISETP.GT.AND P0, PT, R5, RZ, P4 ;  /* 0x000000ff0500720c */ /* 0x000fe20002704270 */
[----:B------:R-:W-:-:S04]  /*2090*/  IMAD.WIDE.U32 R10, R157, UR4, R10 ;  /* 0x000000049d0a7c25 */ /* 0x000fc8000f8e000a */
[----:B------:R-:W-:Y:S01]  /*20a0*/  IMAD R153, R157, UR7, R8 ;  /* 0x000000079d997c24 */ /* 0x000fe2000f8e0208 */
[C---:B------:R-:W-:Y:S01]  /*20b0*/  SHF.L.U64.HI R8, R14.reuse, 0x3, R15 ;  /* 0x000000030e087819 */ /* 0x040fe2000001020f */
[----:B------:R-:W-:Y:S02]  /*20c0*/  IMAD.SHL.U32 R9, R14, 0x8, RZ ;  /* 0x000000080e097824 */ /* 0x000fe400078e00ff */
[----:B------:R-:W-:Y:S01]  /*20d0*/  IMAD.IADD R155, R11, 0x1, R155 ;  /* 0x000000010b9b7824 */ /* 0x000fe200078e029b */
[----:B------:R-:W-:Y:S06]  /*20e0*/  @!P1 BRA `(.L_x_28) ;  /* 0x0000007000c09947 */ /* 0x000fec0003800000 */
[----:B------:R-:W-:Y:S01]  /*20f0*/  IADD3 R16, P1, R6, R12, RZ ;  /* 0x0000000c06107210 */ /* 0x000fe20007f3e0ff */
[----:B------:R-:W-:Y:S01]  /*2100*/  ULDC.64 UR8, c[0x0][0x5c0] ;  /* 0x0001700000087ab9 */ /* 0x000fe20000000a00 */
[----:B------:R-:W-:Y:S01]  /*2110*/  ULDC.64 UR4, c[0x0][0x5b0] ;  /* 0x00016c0000047ab9 */ /* 0x000fe20000000a00 */
[----:B------:R-:W-:Y:S01]  /*2120*/  IMAD R11, R17, UR8, RZ ;  /* 0x00000008110b7c24 */ /* 0x000fe2000f8e02ff */
[----:B------:R-:W-:Y:S01]  /*2130*/  ULDC.64 UR10, c[0x0][0x5a8] ;  /* 0x00016a00000a7ab9 */ /* 0x000fe20000000a00 */
[----:B------:R-:W-:Y:S02]  /*2140*/  IMAD.X R17, R3, 0x1, R13, P1 ;  /* 0x0000000103117824 */ /* 0x000fe400008e060d */
[C---:B------:R-:W-:Y:S02]  /*2150*/  IMAD R11, R4.reuse, UR9, R11 ;  /* 0x00000009040b7c24 */ /* 0x040fe4000f8e020b */
[----:B------:R-:W-:-:S04]  /*2160*/  IMAD.WIDE.U32 R16, R4, UR8, R16 ;  /* 0x0000000804107c25 */ /* 0x000fc8000f8e0010 */
[----:B------:R-:W-:Y:S02]  /*2170*/  IMAD.IADD R17, R17, 0x1, R11 ;  /* 0x0000000111117824 */ /* 0x000fe400078e020b */
[----:B------:R-:W-:Y:S02]  /*2180*/  IMAD R21, R165, UR4, RZ ;  /* 0x00000004a5157c24 */ /* 0x000fe4000f8e02ff */
[----:B------:R-:W-:-:S04]  /*2190*/  IMAD.WIDE.U32 R16, R157, UR6, R16 ;  /* 0x000000069d107c25 */ /* 0x000fc8000f8e0010 */
[----:B------:R-:W-:Y:S02]  /*21a0*/  IMAD.IADD R19, R153, 0x1, R17 ;  /* 0x0000000199137824 */ /* 0x000fe400078e0211 */
[----:B------:R-:W-:Y:S02]  /*21b0*/  IMAD.MOV.U32 R18, RZ, RZ, R16 ;  /* 0x000000ffff127224 */ /* 0x000fe400078e0010 */
[C---:B------:R-:W-:Y:S02]  /*21c0*/  IMAD R158, R164.reuse, UR5, R21 ;  /* 0x00000005a49e7c24 */ /* 0x040fe4000f8e0215 */
[----:B------:R-:W-:-:S04]  /*21d0*/  IMAD.WIDE.U32 R22, R164, UR4, R18 ;  /* 0x00000004a4167c25 */ /* 0x000fc8000f8e0012 */
[----:B------:R-:W-:Y:S01]  /*21e0*/  IMAD.IADD R21, R23, 0x1, R158 ;  /* 0x0000000117157824 */ /* 0x000fe200078e029e */
[----:B------:R-:W-:-:S04]  /*21f0*/  LEA R20, P1, R22, UR10, 0x1 ;  /* 0x0000000a16147c11 */ /* 0x000fc8000f8208ff */
[----:B------:R-:W-:-:S05]  /*2200*/  LEA.HI.X R21, R22, UR11, R21, 0x1, P1 ;  /* 0x0000000b16157c11 */ /* 0x000fca00088f0c15 */
[----:B------:R-:W2:Y:S01]  /*2210*/  @P0 LDG.E.LTC128B.U16 R159, desc[UR12][R20.64] ;  /* 0x0000000c149f0981 */ /* 0x000ea2000c1e1520 */
[----:B------:R-:W-:Y:S01]  /*2220*/  IMAD.WIDE.U32 R22, R157, UR6, RZ ;  /* 0x000000069d167c25 */ /* 0x000fe2000f8e00ff */
[----:B------:R-:W-:Y:S01]  /*2230*/  ULDC.64 UR6, c[0x0][0x5c8] ;  /* 0x0001720000067ab9 */ /* 0x000fe20000000a00 */
[----:B------:R-:W-:Y:S01]  /*2240*/  ISETP.GT.AND P6, PT, R7, 0x1, PT ;  /* 0x000000010700780c */ /* 0x000fe20003fc4270 */
[----:B------:R-:W-:Y:S01]  /*2250*/  BSSY B0, `(.L_x_29) ;  /* 0x0000017000007945 */ /* 0x000fe20003800000 */
[C---:B------:R-:W-:Y:S01]  /*2260*/  LEA R154, P1, R10.reuse, UR6, 0x1 ;  /* 0x000000060a9a7c11 */ /* 0x040fe2000f8208ff */
[----:B------:R-:W-:Y:S02]  /*2270*/  IMAD.IADD R153, R23, 0x1, R153 ;  /* 0x0000000117997824 */ /* 0x000fe400078e0299 */
[----:B------:R-:W-:Y:S01]  /*2280*/  IMAD.MOV.U32 R152, RZ, RZ, R22 ;  /* 0x000000ffff987224 */ /* 0x000fe200078e0016 */
[----:B------:R-:W-:Y:S02]  /*2290*/  LEA.HI.X R155, R10, UR7, R155, 0x1, P1 ;  /* 0x000000070a9b7c11 */ /* 0x000fe400088f0c9b */
[----:B------:R-:W-:Y:S01]  /*22a0*/  ISETP.GT.AND P1, PT, R5, RZ, P6 ;  /* 0x000000ff0500720c */ /* 0x000fe20003724270 */
[----:B------:R-:W-:-:S04]  /*22b0*/  IMAD.WIDE.U32 R156, R164, UR4, R152 ;  /* 0x00000004a49c7c25 */ /* 0x000fc8000f8e0098 */
[----:B------:R-:W-:Y:S02]  /*22c0*/  IMAD.IADD R157, R158, 0x1, R157 ;  /* 0x000000019e9d7824 */ /* 0x000fe400078e029d */
[----:B------:R-:W-:-:S04]  /*22d0*/  IMAD.WIDE.U32 R156, R4, UR8, R156 ;  /* 0x00000008049c7c25 */ /* 0x000fc8000f8e009c */
[----:B------:R-:W-:Y:S01]  /*22e0*/  IMAD.IADD R162, R11, 0x1, R157 ;  /* 0x000000010ba27824 */ /* 0x000fe200078e029d */
[----:B------:R-:W-:-:S04]  /*22f0*/  IADD3 R157, P2, P3, R6, R156, R12 ;  /* 0x0000009c069d7210 */ /* 0x000fc80007b5e00c */
[----:B------:R-:W-:Y:S02]  /*2300*/  IADD3.X R162, R3, R162, R13, P2, P3 ;  /* 0x000000a203a27210 */ /* 0x000fe400017e640d */
[----:B------:R-:W-:-:S04]  /*2310*/  LEA R156, P2, R157, UR10, 0x1 ;  /* 0x0000000a9d9c7c11 */ /* 0x000fc8000f8408ff */
[----:B------:R-:W-:Y:S01]  /*2320*/  LEA.HI.X R157, R157, UR11, R162, 0x1, P2 ;  /* 0x0000000b9d9d7c11 */ /* 0x000fe200090f0ca2 */
[----:B--2---:R-:W-:-:S05]  /*2330*/  HADD2.F32 R161, -RZ, R159.H0_H0 ;  /* 0x2000009fffa17230 */ /* 0x004fca0000004100 */
[----:B------:R-:W-:-:S04]  /*2340*/  FMUL R161, R161, R2 ;  /* 0x00000002a1a17220 */ /* 0x000fc80000400000 */
[C---:B------:R-:W-:Y:S01]  /*2350*/  FFMA R160, R120.reuse, R0, R161 ;  /* 0x0000000078a07223 */ /* 0x040fe200000000a1 */
[----:B------:R-:W-:-:S04]  /*2360*/  LOP3.LUT R120, R120, 0xfffffffd, RZ, 0xc0, !PT ;  /* 0xfffffffd78787812 */ /* 0x000fc800078ec0ff */
[----:B------:R-:W-:Y:S02]  /*2370*/  F2FP.F16.F32.PACK_AB R160, RZ, R160 ;  /* 0x000000a0ffa0723e */ /* 0x000fe400000000ff */
[----:B------:R-:W-:-:S03]  /*2380*/  @P6 LOP3.LUT R120, R120, 0x2, RZ, 0xfc, !PT ;  /* 0x0000000278786812 */ /* 0x000fc600078efcff */
[----:B------:R0:W-:Y:S01]  /*2390*/  @P0 STG.E.U16 desc[UR12][R154.64], R160 ;  /* 0x000000a09a000986 */ /* 0x0001e2000c10150c */
[----:B------:R-:W-:Y:S05]  /*23a0*/  @!P1 BRA `(.L_x_30) ;  /* 0x0000000000049947 */ /* 0x000fea0003800000 */
[----:B------:R1:W5:Y:S02]  /*23b0*/  LDG.E.LTC128B.U16 R159, desc[UR12][R156.64+0x2] ;  /* 0x0000020c9c9f7981 */ /* 0x000364000c1e1520 */
.L_x_30:
[----:B------:R-:W-:Y:S05]  /*23c0*/  BSYNC B0 ;  /* 0x0000000000007941 */ /* 0x000fea0003800000 */
.L_x_29:
[----:B------:R-:W-:Y:S01]  /*23d0*/  USHF.L.U32 UR6, UR4, 0x3, URZ ;  /* 0x0000000304067899 */ /* 0x000fe2000800063f */
[----:B-----5:R-:W-:Y:S01]  /*23e0*/  HADD2.F32 R17, -RZ, R159.H0_H0 ;  /* 0x2000009fff117230 */ /* 0x020fe20000004100 */
[----:B------:R-:W-:Y:S01]  /*23f0*/  USHF.L.U64.HI UR7, UR4, 0x3, UR5 ;  /* 0x0000000304077899 */ /* 0x000fe20008010205 */
[----:B------:R-:W-:-:S03]  /*2400*/  ISETP.GT.AND P0, PT, R5, 0x8, P4 ;  /* 0x000000080500780c */ /* 0x000fc60002704270 */
[----:B0-----:R-:W-:Y:S02]  /*2410*/  IMAD.U32 R160, RZ, RZ, UR6 ;  /* 0x00000006ffa07e24 */ /* 0x001fe4000f8e00ff */
[----:B------:R-:W-:Y:S01]  /*2420*/  FMUL R10, R17, R2 ;  /* 0x00000002110a7220 */ /* 0x000fe20000400000 */
[----:B------:R-:W-:-:S03]  /*2430*/  IMAD.U32 R161, RZ, RZ, UR7 ;  /* 0x00000007ffa17e24 */ /* 0x000fc6000f8e00ff */
[----:B------:R-:W-:Y:S01]  /*2440*/  FFMA R10, R121, R0, R10 ;  /* 0x00000000790a7223 */ /* 0x000fe2000000000a */
[----:B------:R-:W-:-:S04]  /*2450*/  IMAD.WIDE.U32 R160, R164, UR4, R160 ;  /* 0x00000004a4a07c25 */ /* 0x000fc8000f8e00a0 */
[----:B------:R-:W-:Y:S01]  /*2460*/  IMAD.IADD R23, R158, 0x1, R161 ;  /* 0x000000019e177824 */ /* 0x000fe200078e02a1 */
[----:B------:R-:W-:Y:S02]  /*2470*/  IADD3 R17, P2, R16, R160, RZ ;  /* 0x000000a010117210 */ /* 0x000fe40007f5e0ff */
[----:B------:R-:W-:-:S03]  /*2480*/  F2FP.F16.F32.PACK_AB R10, RZ, R10 ;  /* 0x0000000aff0a723e */ /* 0x000fc600000000ff */
[----:B------:R-:W-:Y:S01]  /*2490*/  IMAD.X R18, R23, 0x1, R19, P2 ;  /* 0x0000000117127824 */ /* 0x000fe200010e0613 */
[----:B------:R-:W-:Y:S01]  /*24a0*/  LEA R16, P2, R17, UR10, 0x1 ;  /* 0x0000000a11107c11 */ /* 0x000fe2000f8408ff */
[----:B------:R-:W-:-:S03]  /*24b0*/  @P1 IMAD.MOV.U32 R19, RZ, RZ, R155 ;  /* 0x000000ffff131224 */ /* 0x000fc600078e009b */
[----:B------:R-:W-:Y:S01]  /*24c0*/  LEA.HI.X R17, R17, UR11, R18, 0x1, P2 ;  /* 0x0000000b11117c11 */ /* 0x000fe200090f0c12 */
[----:B------:R-:W-:-:S05]  /*24d0*/  @P1 IMAD.MOV.U32 R18, RZ, RZ, R154 ;  /* 0x000000ffff121224 */ /* 0x000fca00078e009a */
[----:B------:R0:W-:Y:S04]  /*24e0*/  @P1 STG.E.U16 desc[UR12][R18.64+0x2], R10 ;  /* 0x0000020a12001986 */ /* 0x0001e8000c10150c */
[----:B------:R-:W2:Y:S01]  /*24f0*/  @P0 LDG.E.LTC128B.U16 R159, desc[UR12][R16.64] ;  /* 0x0000000c109f0981 */ /* 0x000ea2000c1e1520 */
[----:B------:R-:W-:Y:S01]  /*2500*/  IADD3 R22, P1, R22, R160, RZ ;  /* 0x000000a016167210 */ /* 0x000fe20007f3e0ff */
[----:B------:R-:W-:Y:S04]  /*2510*/  BSSY B0, `(.L_x_31) ;  /* 0x0000013000007945 */ /* 0x000fe80003800000 */
[----:B------:R-:W-:-:S02]  /*2520*/  IMAD.X R23, R23, 0x1, R153, P1 ;  /* 0x0000000117177824 */ /* 0x000fc400008e0699 */
[----:B------:R-:W-:-:S03]  /*2530*/  IMAD.WIDE.U32 R22, R4, UR8, R22 ;  /* 0x0000000804167c25 */ /* 0x000fc6000f8e0016 */
[----:B------:R-:W-:Y:S01]  /*2540*/  IADD3 R6, P1, P2, R6, R22, R12 ;  /* 0x0000001606067210 */ /* 0x000fe20007a3e00c */
[----:B------:R-:W-:Y:S01]  /*2550*/  IMAD.IADD R12, R11, 0x1, R23 ;  /* 0x000000010b0c7824 */ /* 0x000fe200078e0217 */
[----:B------:R-:W-:Y:S02]  /*2560*/  SHF.L.U64.HI R11, R9, 0x1, R8 ;  /* 0x00000001090b7819 */ /* 0x000fe40000010208 */
[----:B0-----:R-:W-:Y:S02]  /*2570*/  LEA R18, P3, R6, UR10, 0x1 ;  /* 0x0000000a06127c11 */ /* 0x001fe4000f8608ff */
[----:B------:R-:W-:Y:S02]  /*2580*/  IADD3.X R3, R3, R12, R13, P1, P2 ;  /* 0x0000000c03037210 */ /* 0x000fe40000fe440d */
[----:B------:R-:W-:Y:S02]  /*2590*/  LEA R8, P2, R9, R154, 0x1 ;  /* 0x0000009a09087211 */ /* 0x000fe400078408ff */
[----:B------:R-:W-:-:S02]  /*25a0*/  ISETP.GT.AND P1, PT, R5, 0x8, P6 ;  /* 0x000000080500780c */ /* 0x000fc40003724270 */
[----:B------:R-:W-:Y:S01]  /*25b0*/  LEA.HI.X R19, R6, UR11, R3, 0x1, P3 ;  /* 0x0000000b06137c11 */ /* 0x000fe200098f0c03 */
[----:B------:R-:W-:Y:S02]  /*25c0*/  IMAD.X R9, R11, 0x1, R155, P2 ;  /* 0x000000010b097824 */ /* 0x000fe400010e069b */
[----:B--2---:R-:W-:-:S05]  /*25d0*/  HADD2.F32 R121, -RZ, R159.H0_H0 ;  /* 0x2000009fff797230 */ /* 0x004fca0000004100 */
[----:B------:R-:W-:-:S04]  /*25e0*/  FMUL R121, R121, R2 ;  /* 0x0000000279797220 */ /* 0x000fc80000400000 */
[----:B------:R-:W-:-:S05]  /*25f0*/  FFMA R121, R122, R0, R121 ;  /* 0x000000007a797223 */ /* 0x000fca0000000079 */
[----:B------:R-:W-:-:S05]  /*2600*/  F2FP.F16.F32.PACK_AB R121, RZ, R121 ;  /* 0x00000079ff79723e */ /* 0x000fca00000000ff */
[----:B------:R0:W-:Y:S01]  /*2610*/  @P0 STG.E.U16 desc[UR12][R8.64], R121 ;  /* 0x0000007908000986 */ /* 0x0001e2000c10150c */
[----:B------:R-:W-:Y:S05]  /*2620*/  @!P1 BRA `(.L_x_32) ;  /* 0x0000000000049947 */ /* 0x000fea0003800000 */
[----:B------:R2:W5:Y:S02]  /*2630*/  LDG.E.LTC128B.U16 R159, desc[UR12][R18.64+0x2] ;  /* 0x0000020c129f7981 */ /* 0x000564000c1e1520 */
.L_x_32:
[----:B------:R-:W-:Y:S05]  /*2640*/  BSYNC B0 ;  /* 0x0000000000007941 */ /* 0x000fea0003800000 */
.L_x_31:
[----:B-----5:R-:W-:Y:S01]  /*2650*/  HADD2.F32 R3, -RZ, R159.H0_H0 ;  /* 0x2000009fff037230 */ /* 0x020fe20000004100 */
[----:B------:R-:W-:Y:S01]  /*2660*/  ISETP.GT.AND P3, PT, R7, 0x8, PT ;  /* 0x000000080700780c */ /* 0x000fe20003f64270 */
[----:B------:R-:W-:Y:S01]  /*2670*/  BSSY B0, `(.L_x_33) ;  /* 0x000000a000007945 */ /* 0x000fe20003800000 */
[----:B------:R-:W-:Y:S02]  /*2680*/  LOP3.LUT R120, R120, 0xfffffffb, RZ, 0xc0, !PT ;  /* 0xfffffffb78787812 */ /* 0x000fe400078ec0ff */
[----:B------:R-:W-:Y:S01]  /*2690*/  FMUL R4, R3, R2 ;  /* 0x0000000203047220 */ /* 0x000fe20000400000 */
[----:B------:R-:W-:-:S03]  /*26a0*/  ISETP.GT.AND P0, PT, R5, RZ, P3 ;  /* 0x000000ff0500720c */ /* 0x000fc60001f04270 */
[----:B------:R-:W-:-:S05]  /*26b0*/  FFMA R4, R123, R0, R4 ;  /* 0x000000007b047223 */ /* 0x000fca0000000004 */
[----:B------:R-:W-:Y:S02]  /*26c0*/  F2FP.F16.F32.PACK_AB R4, RZ, R4 ;  /* 0x00000004ff04723e */ /* 0x000fe400000000ff */
[----:B------:R-:W-:-:S03]  /*26d0*/  @P3 LOP3.LUT R120, R120, 0x4, RZ, 0xfc, !PT ;  /* 0x0000000478783812 */ /* 0x000fc600078efcff */
[----:B------:R3:W-:Y:S01]  /*26e0*/  @P1 STG.E.U16 desc[UR12][R8.64+0x2], R4 ;  /* 0x0000020408001986 */ /* 0x0007e2000c10150c */
[----:B------:R-:W-:Y:S05]  /*26f0*/  @!P0 BRA `(.L_x_34) ;  /* 0x0000000000048947 */ /* 0x000fea0003800000 */
[----:B------:R4:W5:Y:S02]  /*2700*/  LDG.E.LTC128B.U16 R159, desc[UR12][R156.64+0x10] ;  /* 0x0000100c9c9f7981 */ /* 0x000964000c1e1520 */
.L_x_34:
[----:B------:R-:W-:Y:S05]  /*2710*/  BSYNC B0 ;  /* 0x0000000000007941 */ /* 0x000fea0003800000 */
.L_x_33:
[----:B-----5:R-:W-:Y:S01]  /*2720*/  HADD2.F32 R3, -RZ, R159.H0_H0 ;  /* 0x2000009fff037230 */ /* 0x020fe20000004100 */
[----:B------:R-:W-:Y:S01]  /*2730*/  ISETP.GT.AND P2, PT, R7, 0x9, PT ;  /* 0x000000090700780c */ /* 0x000fe20003f44270 */
[----:B------:R-:W-:Y:S01]  /*2740*/  @P0 IMAD.MOV.U32 R10, RZ, RZ, R154 ;  /* 0x000000ffff0a0224 */ /* 0x000fe200078e009a */
[----:B------:R-:W-:Y:S01]  /*2750*/  LOP3.LUT R120, R120, 0xfffffff7, RZ, 0xc0, !PT ;  /* 0xfffffff778787812 */ /* 0x000fe200078ec0ff */
[----:B------:R-:W-:Y:S02]  /*2760*/  @P0 IMAD.MOV.U32 R11, RZ, RZ, R155 ;  /* 0x000000ffff0b0224 */ /* 0x000fe400078e009b */
[----:B------:R-:W-:Y:S01]  /*2770*/  FMUL R3, R3, R2 ;  /* 0x0000000203037220 */ /* 0x000fe20000400000 */
[----:B------:R-:W-:Y:S01]  /*2780*/  ISETP.GT.AND P1, PT, R5, RZ, P2 ;  /* 0x000000ff0500720c */ /* 0x000fe20001724270 */
[----:B------:R-:W-:Y:S02]  /*2790*/  BSSY B0, `(.L_x_35) ;  /* 0x0000007000007945 */ /* 0x000fe40003800000 */
[----:B------:R-:W-:-:S05]  /*27a0*/  FFMA R3, R124, R0, R3 ;  /* 0x000000007c037223 */ /* 0x000fca0000000003 */
[----:B------:R-:W-:Y:S02]  /*27b0*/  F2FP.F16.F32.PACK_AB R3, RZ, R3 ;  /* 0x00000003ff03723e */ /* 0x000fe400000000ff */
[----:B------:R-:W-:-:S03]  /*27c0*/  @P2 LOP3.LUT R120, R120, 0x8, RZ, 0xfc, !PT ;  /* 0x0000000878782812 */ /* 0x000fc600078efcff */
[----:B------:R0:W-:Y:S01]  /*27d0*/  @P0 STG.E.U16 desc[UR12][R10.64+0x10], R3 ;  /* 0x000010030a000986 */ /* 0x0001e2000c10150c */
[----:B------:R-:W-:Y:S05]  /*27e0*/  @!P1 BRA `(.L_x_36) ;  /* 0x0000000000049947 */ /* 0x000fea0003800000 */
[----:B------:R0:W5:Y:S02]  /*27f0*/  LDG.E.LTC128B.U16 R159, desc[UR12][R156.64+0x12] ;  /* 0x0000120c9c9f7981 */ /* 0x000164000c1e1520 */
.L_x_36:
[----:B------:R-:W-:Y:S05]  /*2800*/  BSYNC B0 ;  /* 0x0000000000007941 */ /* 0x000fea0003800000 */
.L_x_35:
[----:B0----5:R-:W-:Y:S01]  /*2810*/  HADD2.F32 R3, -RZ, R159.H0_H0 ;  /* 0x2000009fff037230 */ /* 0x021fe20000004100 */
[----:B------:R-:W-:Y:S01]  /*2820*/  ISETP.GT.AND P0, PT, R5, 0x8, P3 ;  /* 0x000000080500780c */ /* 0x000fe20001f04270 */
[----:B------:R-:W-:Y:S01]  /*2830*/  @P1 IMAD.MOV.U32 R10, RZ, RZ, R154 ;  /* 0x000000ffff0a1224 */ /* 0x000fe200078e009a */
[----:B------:R-:W-:Y:S01]  /*2840*/  BSSY B0, `(.L_x_37) ;  /* 0x0000008000007945 */ /* 0x000fe20003800000 */
[----:B------:R-:W-:Y:S02]  /*2850*/  @P1 IMAD.MOV.U32 R11, RZ, RZ, R155 ;  /* 0x000000ffff0b1224 */ /* 0x000fe400078e009b */
[----:B---3--:R-:W-:-:S04]  /*2860*/  FMUL R4, R3, R2 ;  /* 0x0000000203047220 */ /* 0x008fc80000400000 */
[----:B------:R-:W-:-:S05]  /*2870*/  FFMA R4, R125, R0, R4 ;  /* 0x000000007d047223 */ /* 0x000fca0000000004 */
[----:B------:R-:W-:-:S05]  /*2880*/  F2FP.F16.F32.PACK_AB R4, RZ, R4 ;  /* 0x00000004ff04723e */ /* 0x000fca00000000ff */
[----:B------:R0:W-:Y:S01]  /*2890*/  @P1 STG.E.U16 desc[UR12][R10.64+0x12], R4 ;  /* 0x000012040a001986 */ /* 0x0001e2000c10150c */
[----:B------:R-:W-:Y:S05]  /*28a0*/  @!P0 BRA `(.L_x_38) ;  /* 0x0000000000048947 */ /* 0x000fea0003800000 */
[----:B------:R3:W5:Y:S02]  /*28b0*/  LDG.E.LTC128B.U16 R159, desc[UR12][R18.64+0x10] ;  /* 0x0000100c129f7981 */ /* 0x000764000c1e1520 */
.L_x_38:
[----:B------:R-:W-:Y:S05]  /*28c0*/  BSYNC B0 ;  /* 0x0000000000007941 */ /* 0x000fea0003800000 */
.L_x_37:
[----:B-----5:R-:W-:Y:S01]  /*28d0*/  HADD2.F32 R3, -RZ, R159.H0_H0 ;  /* 0x2000009fff037230 */ /* 0x020fe20000004100 */
[----:B------:R-:W-:Y:S01]  /*28e0*/  ISETP.GT.AND P1, PT, R5, 0x8, P2 ;  /* 0x000000080500780c */ /* 0x000fe20001724270 */
[----:B------:R-:W-:Y:S03]  /*28f0*/  BSSY B0, `(.L_x_39) ;  /* 0x0000007000007945 */ /* 0x000fe60003800000 */
[----:B------:R-:W-:-:S04]  /*2900*/  FMUL R3, R3, R2 ;  /* 0x0000000203037220 */ /* 0x000fc80000400000 */
[----:B------:R-:W-:-:S05]  /*2910*/  FFMA R3, R126, R0, R3 ;  /* 0x000000007e037223 */ /* 0x000fca0000000003 */
[----:B------:R-:W-:-:S05]  /*2920*/  F2FP.F16.F32.PACK_AB R3, RZ, R3 ;  /* 0x00000003ff03723e */ /* 0x000fca00000000ff */
[----:B------:R0:W-:Y:S01]  /*2930*/  @P0 STG.E.U16 desc[UR12][R8.64+0x10], R3 ;  /* 0x0000100308000986 */ /* 0x0001e2000c10150c */
[----:B------:R-:W-:Y:S05]  /*2940*/  @!P1 BRA `(.L_x_40) ;  /* 0x0000000000049947 */ /* 0x000fea0003800000 */
[----:B------:R0:W5:Y:S02]  /*2950*/  LDG.E.LTC128B.U16 R159, desc[UR12][R18.64+0x12] ;  /* 0x0000120c129f7981 */ /* 0x000164000c1e1520 */
.L_x_40:
[----:B------:R-:W-:Y:S05]  /*2960*/  BSYNC B0 ;  /* 0x0000000000007941 */ /* 0x000fea0003800000 */
.L_x_39:
[----:B0----5:R-:W-:Y:S01]  /*2970*/  HADD2.F32 R3, -RZ, R159.H0_H0 ;  /* 0x2000009fff037230 */ /* 0x021fe20000004100 */
        /* <DEDUP_REMOVED lines=11> */
.L_x_42:
[----:B------:R-:W-:Y:S05]  /*2a30*/  BSYNC B0 ;  /* 0x0000000000007941 */ /* 0x000fea0003800000 */
.L_x_41:
[----:B-----5:R-:W-:Y:S01]  /*2a40*/  HADD2.F32 R3, -RZ, R159.H0_H0 ;  /* 0x2000009fff037230 */ /* 0x020fe20000004100 */
[----:B------:R-:W-:Y:S01]  /*2a50*/  ISETP.GT.AND P1, PT, R7, 0x11, PT ;  /* 0x000000110700780c */ /* 0x000fe20003f24270 */
[----:B------:R-:W-:Y:S01]  /*2a60*/  @P0 IMAD.MOV.U32 R10, RZ, RZ, R154 ;  /* 0x000000ffff0a0224 */ /* 0x000fe200078e009a */
[----:B------:R-:W-:Y:S01]  /*2a70*/  LOP3.LUT R120, R120, 0xffffffdf, RZ, 0xc0, !PT ;  /* 0xffffffdf78787812 */ /* 0x000fe200078ec0ff */
[----:B------:R-:W-:Y:S02]  /*2a80*/  @P0 IMAD.MOV.U32 R11, RZ, RZ, R155 ;  /* 0x000000ffff0b0224 */ /* 0x000fe400078e009b */
[----:B------:R-:W-:Y:S01]  /*2a90*/  FMUL R3, R3, R2 ;  /* 0x0000000203037220 */ /* 0x000fe20000400000 */
[----:B------:R-:W-:Y:S03]  /*2aa0*/  BSSY B0, `(.L_x_43) ;  /* 0x0000008000007945 */ /* 0x000fe60003800000 */
[----:B------:R-:W-:-:S05]  /*2ab0*/  FFMA R3, R128, R0, R3 ;  /* 0x0000000080037223 */ /* 0x000fca0000000003 */
[----:B------:R-:W-:Y:S02]  /*2ac0*/  F2FP.F16.F32.PACK_AB R3, RZ, R3 ;  /* 0x00000003ff03723e */ /* 0x000fe400000000ff */
[----:B------:R-:W-:-:S03]  /*2ad0*/  @P1 LOP3.LUT R120, R120, 0x20, RZ, 0xfc, !PT ;  /* 0x0000002078781812 */ /* 0x000fc600078efcff */
[----:B------:R0:W-:Y:S01]  /*2ae0*/  @P0 STG.E.U16 desc[UR12][R10.64+0x20], R3 ;  /* 0x000020030a000986 */ /* 0x0001e2000c10150c */
[----:B------:R-:W-:-:S13]  /*2af0*/  ISETP.GT.AND P0, PT, R5, RZ, P1 ;  /* 0x000000ff0500720c */ /* 0x000fda0000f04270 */
[----:B0-----:R-:W-:Y:S05]  /*2b00*/  @!P0 BRA `(.L_x_44) ;  /* 0x0000000000048947 */ /* 0x001fea0003800000 */
[----:B------:R0:W5:Y:S02]  /*2b10*/  LDG.E.LTC128B.U16 R159, desc[UR12][R156.64+0x22] ;  /* 0x0000220c9c9f7981 */ /* 0x000164000c1e1520 */
.L_x_44:
[----:B------:R-:W-:Y:S05]  /*2b20*/  BSYNC B0 ;  /* 0x0000000000007941 */ /* 0x000fea0003800000 */
.L_x_43:
[----:B-----5:R-:W-:Y:S01]  /*2b30*/  HADD2.F32 R3, -RZ, R159.H0_H0 ;  /* 0x2000009fff037230 */ /* 0x020fe20000004100 */
[----:B------:R-:W-:Y:S01]  /*2b40*/  BSSY B0, `(.L_x_45) ;  /* 0x000000a000007945 */ /* 0x000fe20003800000 */
[----:B------:R-:W-:Y:S02]  /*2b50*/  @P0 IMAD.MOV.U32 R10, RZ, RZ, R154 ;  /* 0x000000ffff0a0224 */ /* 0x000fe400078e009a */
[----:B------:R-:W-:Y:S02]  /*2b60*/  @P0 IMAD.MOV.U32 R11, RZ, RZ, R155 ;  /* 0x000000ffff0b0224 */ /* 0x000fe400078e009b */
[----:B------:R-:W-:-:S04]  /*2b70*/  FMUL R4, R3, R2 ;  /* 0x0000000203047220 */ /* 0x000fc80000400000 */
[----:B------:R-:W-:-:S05]  /*2b80*/  FFMA R4, R129, R0, R4 ;  /* 0x0000000081047223 */ /* 0x000fca0000000004 */
[----:B------:R-:W-:-:S05]  /*2b90*/  F2FP.F16.F32.PACK_AB R4, RZ, R4 ;  /* 0x00000004ff04723e */ /* 0x000fca00000000ff */
[----:B------:R0:W-:Y:S01]  /*2ba0*/  @P0 STG.E.U16 desc[UR12][R10.64+0x22], R4 ;  /* 0x000022040a000986 */ /* 0x0001e2000c10150c */
[----:B------:R-:W-:-:S13]  /*2bb0*/  ISETP.GT.AND P0, PT, R5, 0x8, P2 ;  /* 0x000000080500780c */ /* 0x000fda0001704270 */
[----:B0-----:R-:W-:Y:S05]  /*2bc0*/  @!P0 BRA `(.L_x_46) ;  /* 0x0000000000048947 */ /* 0x001fea0003800000 */
[----:B------:R0:W5:Y:S02]  /*2bd0*/  LDG.E.LTC128B.U16 R159, desc[UR12][R18.64+0x20] ;  /* 0x0000200c129f7981 */ /* 0x000164000c1e1520 */
.L_x_46:
[----:B------:R-:W-:Y:S05]  /*2be0*/  BSYNC B0 ;  /* 0x0000000000007941 */ /* 0x000fea0003800000 */
.L_x_45:
[----:B-----5:R-:W-:Y:S01]  /*2bf0*/  HADD2.F32 R3, -RZ, R159.H0_H0 ;  /* 0x2000009fff037230 */ /* 0x020fe20000004100 */
[----:B------:R-:W-:Y:S04]  /*2c00*/  BSSY B0, `(.L_x_47) ;  /* 0x0000008000007945 */ /* 0x000fe80003800000 */
[----:B------:R-:W-:-:S04]  /*2c10*/  FMUL R3, R3, R2 ;  /* 0x0000000203037220 */ /* 0x000fc80000400000 */
[----:B------:R-:W-:-:S05]  /*2c20*/  FFMA R3, R130, R0, R3 ;  /* 0x0000000082037223 */ /* 0x000fca0000000003 */
[----:B------:R-:W-:-:S05]  /*2c30*/  F2FP.F16.F32.PACK_AB R3, RZ, R3 ;  /* 0x00000003ff03723e */ /* 0x000fca00000000ff */
[----:B------:R0:W-:Y:S01]  /*2c40*/  @P0 STG.E.U16 desc[UR12][R8.64+0x20], R3 ;  /* 0x0000200308000986 */ /* 0x0001e2000c10150c */
[----:B------:R-:W-:-:S13]  /*2c50*/  ISETP.GT.AND P0, PT, R5, 0x8, P1 ;  /* 0x000000080500780c */ /* 0x000fda0000f04270 */
[----:B0-----:R-:W-:Y:S05]  /*2c60*/  @!P0 BRA `(.L_x_48) ;  /* 0x0000000000048947 */ /* 0x001fea0003800000 */
[----:B------:R0:W5:Y:S02]  /*2c70*/  LDG.E.LTC128B.U16 R159, desc[UR12][R18.64+0x22] ;  /* 0x0000220c129f7981 */ /* 0x000164000c1e1520 */
.L_x_48:
[----:B------:R-:W-:Y:S05]  /*2c80*/  BSYNC B0 ;  /* 0x0000000000007941 */ /* 0x000fea0003800000 */
.L_x_47:
[----:B-----5:R-:W-:Y:S01]  /*2c90*/  HADD2.F32 R3, -RZ, R159.H0_H0 ;  /* 0x2000009fff037230 */ /* 0x020fe20000004100 */
[C---:B------:R-:W-:Y:S01]  /*2ca0*/  SHF.L.U64.HI R15, R14.reuse, 0x7, R15 ;  /* 0x000000070e0f7819 */ /* 0x040fe2000001020f */
[----:B------:R-:W-:Y:S01]  /*2cb0*/  IMAD.SHL.U32 R13, R14, 0x80, RZ ;  /* 0x000000800e0d7824 */ /* 0x000fe200078e00ff */
[----:B------:R-:W-:Y:S01]  /*2cc0*/  ISETP.GT.AND P2, PT, R7, 0x18, PT ;  /* 0x000000180700780c */ /* 0x000fe20003f44270 */
[----:B------:R-:W-:Y:S01]  /*2cd0*/  BSSY B0, `(.L_x_49) ;  /* 0x000000f000007945 */ /* 0x000fe20003800000 */
[----:B------:R-:W-:Y:S01]  /*2ce0*/  FMUL R4, R3, R2 ;  /* 0x0000000203047220 */ /* 0x000fe20000400000 */
[----:B------:R-:W-:Y:S02]  /*2cf0*/  LOP3.LUT R120, R120, 0xffffffbf, RZ, 0xc0, !PT ;  /* 0xffffffbf78787812 */ /* 0x000fe400078ec0ff */
[----:B------:R-:W-:Y:S01]  /*2d00*/  LOP3.LUT R3, R13, 0x2, RZ, 0xfc, !PT ;  /* 0x000000020d037812 */ /* 0x000fe200078efcff */
[----:B------:R-:W-:-:S05]  /*2d10*/  FFMA R4, R131, R0, R4 ;  /* 0x0000000083047223 */ /* 0x000fca0000000004 */
[----:B------:R-:W-:Y:S02]  /*2d20*/  F2FP.F16.F32.PACK_AB R4, RZ, R4 ;  /* 0x00000004ff04723e */ /* 0x000fe400000000ff */
[----:B------:R-:W-:-:S03]  /*2d30*/  @P2 LOP3.LUT R120, R120, 0x40, RZ, 0xfc, !PT ;  /* 0x0000004078782812 */ /* 0x000fc600078efcff */
[----:B------:R0:W-:Y:S01]  /*2d40*/  @P0 STG.E.U16 desc[UR12][R8.64+0x22], R4 ;  /* 0x0000220408000986 */ /* 0x0001e2000c10150c */
[----:B------:R-:W-:-:S05]  /*2d50*/  IADD3 R124, P0, R3, R154, RZ ;  /* 0x0000009a037c7210 */ /* 0x000fca0007f1e0ff */
[----:B------:R-:W-:Y:S01]  /*2d60*/  IMAD.X R125, R15, 0x1, R155, P0 ;  /* 0x000000010f7d7824 */ /* 0x000fe200000e069b */
[----:B------:R-:W-:-:S05]  /*2d70*/  IADD3 R10, P0, R13, R154, RZ ;  /* 0x0000009a0d0a7210 */ /* 0x000fca0007f1e0ff */
[----:B------:R-:W-:Y:S01]  /*2d80*/  IMAD.X R11, R15, 0x1, R155, P0 ;  /* 0x000000010f0b7824 */ /* 0x000fe200000e069b */
[----:B------:R-:W-:-:S13]  /*2d90*/  ISETP.GT.AND P0, PT, R5, RZ, P2 ;  /* 0x000000ff0500720c */ /* 0x000fda0001704270 */
[----:B0-----:R-:W-:Y:S05]  /*2da0*/  @!P0 BRA `(.L_x_50) ;  /* 0x0000000000048947 */ /* 0x001fea0003800000 */
[----:B------:R0:W5:Y:S02]  /*2db0*/  LDG.E.LTC128B.U16 R159, desc[UR12][R156.64+0x30] ;  /* 0x0000300c9c9f7981 */ /* 0x000164000c1e1520 */
.L_x_50:
[----:B------:R-:W-:Y:S05]  /*2dc0*/  BSYNC B0 ;  /* 0x0000000000007941 */ /* 0x000fea0003800000 */
.L_x_49:
[----:B-----5:R-:W-:Y:S01]  /*2dd0*/  HADD2.F32 R23, -RZ, R159.H0_H0 ;  /* 0x2000009fff177230 */ /* 0x020fe20000004100 */
[----:B------:R-:W-:Y:S01]  /*2de0*/  ISETP.GT.AND P1, PT, R7, 0x19, PT ;  /* 0x000000190700780c */ /* 0x000fe20003f24270 */
[----:B------:R-:W-:Y:S01]  /*2df0*/  @P0 IMAD.MOV.U32 R22, RZ, RZ, R154 ;  /* 0x000000ffff160224 */ /* 0x000fe200078e009a */
[----:B------:R-:W-:Y:S01]  /*2e00*/  LOP3.LUT R120, R120, 0xffffff7f, RZ, 0xc0, !PT ;  /* 0xffffff7f78787812 */ /* 0x000fe200078ec0ff */
[----:B------:R-:W-:Y:S01]  /*2e10*/  BSSY B0, `(.L_x_51) ;  /* 0x000000b000007945 */ /* 0x000fe20003800000 */
[----:B------:R-:W-:-:S04]  /*2e20*/  FMUL R23, R23, R2 ;  /* 0x0000000217177220 */ /* 0x000fc80000400000 */
[----:B------:R-:W-:-:S05]  /*2e30*/  FFMA R23, R132, R0, R23 ;  /* 0x0000000084177223 */ /* 0x000fca0000000017 */
[----:B------:R-:W-:Y:S02]  /*2e40*/  F2FP.F16.F32.PACK_AB R23, RZ, R23 ;  /* 0x00000017ff17723e */ /* 0x000fe400000000ff */
[----:B------:R-:W-:Y:S02]  /*2e50*/  @P1 LOP3.LUT R120, R120, 0x80, RZ, 0xfc, !PT ;  /* 0x0000008078781812 */ /* 0x000fe400078efcff */
[----:B------:R-:W-:Y:S01]  /*2e60*/  PRMT R4, R23, 0x7610, R4 ;  /* 0x0000761017047816 */ /* 0x000fe20000000004 */
[----:B------:R-:W-:-:S05]  /*2e70*/  @P0 IMAD.MOV.U32 R23, RZ, RZ, R155 ;  /* 0x000000ffff170224 */ /* 0x000fca00078e009b */
[----:B------:R0:W-:Y:S01]  /*2e80*/  @P0 STG.E.U16 desc[UR12][R22.64+0x30], R4 ;  /* 0x0000300416000986 */ /* 0x0001e2000c10150c */
[----:B------:R-:W-:-:S13]  /*2e90*/  ISETP.GT.AND P0, PT, R5, RZ, P1 ;  /* 0x000000ff0500720c */ /* 0x000fda0000f04270 */
[----:B0-----:R-:W-:Y:S05]  /*2ea0*/  @!P0 BRA `(.L_x_52) ;  /* 0x0000000000048947 */ /* 0x001fea0003800000 */
[----:B------:R0:W5:Y:S02]  /*2eb0*/  LDG.E.LTC128B.U16 R159, desc[UR12][R156.64+0x32] ;  /* 0x0000320c9c9f7981 */ /* 0x000164000c1e1520 */
.L_x_52:
[----:B------:R-:W-:Y:S05]  /*2ec0*/  BSYNC B0 ;  /* 0x0000000000007941 */ /* 0x000fea0003800000 */
.L_x_51:
[----:B-----5:R-:W-:Y:S01]  /*2ed0*/  HADD2.F32 R23, -RZ, R159.H0_H0 ;  /* 0x2000009fff177230 */ /* 0x020fe20000004100 */
[----:B------:R-:W-:Y:S01]  /*2ee0*/  BSSY B0, `(.L_x_53) ;  /* 0x000000a000007945 */ /* 0x000fe20003800000 */
[----:B------:R-:W-:-:S03]  /*2ef0*/  @P0 IMAD.MOV.U32 R22, RZ, RZ, R154 ;  /* 0x000000ffff160224 */ /* 0x000fc600078e009a */
[----:B------:R-:W-:Y:S01]  /*2f00*/  FMUL R4, R23, R2 ;  /* 0x0000000217047220 */ /* 0x000fe20000400000 */
[----:B------:R-:W-:-:S03]  /*2f10*/  @P0 IMAD.MOV.U32 R23, RZ, RZ, R155 ;  /* 0x000000ffff170224 */ /* 0x000fc600078e009b */
[----:B------:R-:W-:-:S05]  /*2f20*/  FFMA R4, R133, R0, R4 ;  /* 0x0000000085047223 */ /* 0x000fca0000000004 */
[----:B------:R-:W-:-:S05]  /*2f30*/  F2FP.F16.F32.PACK_AB R4, RZ, R4 ;  /* 0x00000004ff04723e */ /* 0x000fca00000000ff */
[----:B------:R0:W-:Y:S01]  /*2f40*/  @P0 STG.E.U16 desc[UR12][R22.64+0x32], R4 ;  /* 0x0000320416000986 */ /* 0x0001e2000c10150c */
[----:B------:R-:W-:-:S13]  /*2f50*/  ISETP.GT.AND P0, PT, R5, 0x8, P2 ;  /* 0x000000080500780c */ /* 0x000fda0001704270 */
[----:B0-----:R-:W-:Y:S05]  /*2f60*/  @!P0 BRA `(.L_x_54) ;  /* 0x0000000000048947 */ /* 0x001fea0003800000 */
[----:B------:R0:W5:Y:S02]  /*2f70*/  LDG.E.LTC128B.U16 R159, desc[UR12][R18.64+0x30] ;  /* 0x0000300c129f7981 */ /* 0x000164000c1e1520 */
.L_x_54:
[----:B------:R-:W-:Y:S05]  /*2f80*/  BSYNC B0 ;  /* 0x0000000000007941 */ /* 0x000fea0003800000 */
.L_x_53:
        /* <DEDUP_REMOVED lines=9> */
.L_x_56:
[----:B------:R-:W-:Y:S05]  /*3020*/  BSYNC B0 ;  /* 0x0000000000007941 */ /* 0x000fea0003800000 */
.L_x_55:
[----:B-----5:R-:W-:Y:S01]  /*3030*/  HADD2.F32 R23, -RZ, R159.H0_H0 ;  /* 0x2000009fff177230 */ /* 0x020fe20000004100 */
[----:B------:R-:W-:Y:S01]  /*3040*/  ISETP.GT.AND P2, PT, R7, 0x20, PT ;  /* 0x000000200700780c */ /* 0x000fe20003f44270 */
[----:B------:R-:W-:Y:S01]  /*3050*/  BSSY B0, `(.L_x_57) ;  /* 0x000000a000007945 */ /* 0x000fe20003800000 */
[----:B------:R-:W-:Y:S02]  /*3060*/  LOP3.LUT R120, R120, 0xfffffeff, RZ, 0xc0, !PT ;  /* 0xfffffeff78787812 */ /* 0x000fe400078ec0ff */
[----:B------:R-:W-:-:S04]  /*3070*/  FMUL R4, R23, R2 ;  /* 0x0000000217047220 */ /* 0x000fc80000400000 */
[----:B------:R-:W-:-:S05]  /*3080*/  FFMA R4, R135, R0, R4 ;  /* 0x0000000087047223 */ /* 0x000fca0000000004 */
[----:B------:R-:W-:Y:S02]  /*3090*/  F2FP.F16.F32.PACK_AB R4, RZ, R4 ;  /* 0x00000004ff04723e */ /* 0x000fe400000000ff */
[----:B------:R-:W-:-:S03]  /*30a0*/  @P2 LOP3.LUT R120, R120, 0x100, RZ, 0xfc, !PT ;  /* 0x0000010078782812 */ /* 0x000fc600078efcff */
[----:B------:R0:W-:Y:S01]  /*30b0*/  @P0 STG.E.U16 desc[UR12][R8.64+0x32], R4 ;  /* 0x0000320408000986 */ /* 0x0001e2000c10150c */
[----:B------:R-:W-:-:S13]  /*30c0*/  ISETP.GT.AND P0, PT, R5, RZ, P2 ;  /* 0x000000ff0500720c */ /* 0x000fda0001704270 */
[----:B0-----:R-:W-:Y:S05]  /*30d0*/  @!P0 BRA `(.L_x_58) ;  /* 0x0000000000048947 */ /* 0x001fea0003800000 */
[----:B------:R0:W5:Y:S02]  /*30e0*/  LDG.E.LTC128B.U16 R159, desc[UR12][R156.64+0x40] ;  /* 0x0000400c9c9f7981 */ /* 0x000164000c1e1520 */
.L_x_58:
[----:B------:R-:W-:Y:S05]  /*30f0*/  BSYNC B0 ;  /* 0x0000000000007941 */ /* 0x000fea0003800000 */
.L_x_57:
        /* <DEDUP_REMOVED lines=15> */
.L_x_60:
[----:B------:R-:W-:Y:S05]  /*31f0*/  BSYNC B0 ;  /* 0x0000000000007941 */ /* 0x000fea0003800000 */
.L_x_59:
        /* <DEDUP_REMOVED lines=11> */
.L_x_62:
[----:B------:R-:W-:Y:S05]  /*32b0*/  BSYNC B0 ;  /* 0x0000000000007941 */ /* 0x000fea0003800000 */
.L_x_61:
        /* <DEDUP_REMOVED lines=9> */
.L_x_64:
[----:B------:R-:W-:Y:S05]  /*3350*/  BSYNC B0 ;  /* 0x0000000000007941 */ /* 0x000fea0003800000 */
.L_x_63:
        /* <DEDUP_REMOVED lines=12> */
.L_x_66:
[----:B------:R-:W-:Y:S05]  /*3420*/  BSYNC B0 ;  /* 0x0000000000007941 */ /* 0x000fea0003800000 */
.L_x_65:
        /* <DEDUP_REMOVED lines=15> */
.L_x_68:
[----:B------:R-:W-:Y:S05]  /*3520*/  BSYNC B0 ;  /* 0x0000000000007941 */ /* 0x000fea0003800000 */
.L_x_67:
        /* <DEDUP_REMOVED lines=11> */
.L_x_70:
[----:B------:R-:W-:Y:S05]  /*35e0*/  BSYNC B0 ;  /* 0x0000000000007941 */ /* 0x000fea0003800000 */
.L_x_69:
        /* <DEDUP_REMOVED lines=9> */
.L_x_72:
[----:B------:R-:W-:Y:S05]  /*3680*/  BSYNC B0 ;  /* 0x0000000000007941 */ /* 0x000fea0003800000 */
.L_x_71:
[----:B-----5:R-:W-:Y:S01]  /*3690*/  HADD2.F32 R23, -RZ, R159.H0_H0 ;  /* 0x2000009fff177230 */ /* 0x020fe20000004100 */
[----:B------:R-:W-:Y:S01]  /*36a0*/  ISETP.GT.AND P3, PT, R7, 0x30, PT ;  /* 0x000000300700780c */ /* 0x000fe20003f64270 */
[----:B------:R-:W-:Y:S03]  /*36b0*/  BSSY B0, `(.L_x_73) ;  /* 0x0000008000007945 */ /* 0x000fe60003800000 */
[----:B------:R-:W-:-:S04]  /*36c0*/  FMUL R4, R23, R2 ;  /* 0x0000000217047220 */ /* 0x000fc80000400000 */
[----:B------:R-:W-:-:S05]  /*36d0*/  FFMA R4, R143, R0, R4 ;  /* 0x000000008f047223 */ /* 0x000fca0000000004 */
[----:B------:R-:W-:-:S05]  /*36e0*/  F2FP.F16.F32.PACK_AB R4, RZ, R4 ;  /* 0x00000004ff04723e */ /* 0x000fca00000000ff */
[----:B------:R0:W-:Y:S01]  /*36f0*/  @P0 STG.E.U16 desc[UR12][R8.64+0x52], R4 ;  /* 0x0000520408000986 */ /* 0x0001e2000c10150c */
[----:B------:R-:W-:-:S13]  /*3700*/  ISETP.GT.AND P0, PT, R5, RZ, P3 ;  /* 0x000000ff0500720c */ /* 0x000fda0001f04270 */
[----:B0-----:R-:W-:Y:S05]  /*3710*/  @!P0 BRA `(.L_x_74) ;  /* 0x0000000000048947 */ /* 0x001fea0003800000 */
[----:B------:R0:W5:Y:S02]  /*3720*/  LDG.E.LTC128B.U16 R159, desc[UR12][R156.64+0x60] ;  /* 0x0000600c9c9f7981 */ /* 0x000164000c1e1520 */
.L_x_74:
[----:B------:R-:W-:Y:S05]  /*3730*/  BSYNC B0 ;  /* 0x0000000000007941 */ /* 0x000fea0003800000 */
.L_x_73:
[----:B-----5:R-:W-:Y:S01]  /*3740*/  HADD2.F32 R23, -RZ, R159.H0_H0 ;  /* 0x2000009fff177230 */ /* 0x020fe20000004100 */
[----:B------:R-:W-:Y:S01]  /*3750*/  ISETP.GT.AND P2, PT, R7, 0x31, PT ;  /* 0x000000310700780c */ /* 0x000fe20003f44270 */
[----:B------:R-:W-:Y:S01]  /*3760*/  @P0 IMAD.MOV.U32 R22, RZ, RZ, R154 ;  /* 0x000000ffff160224 */ /* 0x000fe200078e009a */
[----:B------:R-:W-:Y:S02]  /*3770*/  BSSY B0, `(.L_x_75) ;  /* 0x000000a000007945 */ /* 0x000fe40003800000 */
[----:B------:R-:W-:-:S04]  /*3780*/  FMUL R23, R23, R2 ;  /* 0x0000000217177220 */ /* 0x000fc80000400000 */
[----:B------:R-:W-:-:S05]  /*3790*/  FFMA R23, R144, R0, R23 ;  /* 0x0000000090177223 */ /* 0x000fca0000000017 */
[----:B------:R-:W-:-:S04]  /*37a0*/  F2FP.F16.F32.PACK_AB R23, RZ, R23 ;  /* 0x00000017ff17723e */ /* 0x000fc800000000ff */
[----:B------:R-:W-:Y:S01]  /*37b0*/  PRMT R4, R23, 0x7610, R4 ;  /* 0x0000761017047816 */ /* 0x000fe20000000004 */
[----:B------:R-:W-:-:S05]  /*37c0*/  @P0 IMAD.MOV.U32 R23, RZ, RZ, R155 ;  /* 0x000000ffff170224 */ /* 0x000fca00078e009b */
[----:B------:R0:W-:Y:S01]  /*37d0*/  @P0 STG.E.U16 desc[UR12][R22.64+0x60], R4 ;  /* 0x0000600416000986 */ /* 0x0001e2000c10150c */
[----:B------:R-:W-:-:S13]  /*37e0*/  ISETP.GT.AND P0, PT, R5, RZ, P2 ;  /* 0x000000ff0500720c */ /* 0x000fda0001704270 */
[----:B0-----:R-:W-:Y:S05]  /*37f0*/  @!P0 BRA `(.L_x_76) ;  /* 0x0000000000048947 */ /* 0x001fea0003800000 */
[----:B------:R0:W5:Y:S02]  /*3800*/  LDG.E.LTC128B.U16 R159, desc[UR12][R156.64+0x62] ;  /* 0x0000620c9c9f7981 */ /* 0x000164000c1e1520 */
.L_x_76:
[----:B------:R-:W-:Y:S05]  /*3810*/  BSYNC B0 ;  /* 0x0000000000007941 */ /* 0x000fea0003800000 */
.L_x_75:
        /* <DEDUP_REMOVED lines=11> */
.L_x_78:
[----:B------:R-:W-:Y:S05]  /*38d0*/  BSYNC B0 ;  /* 0x0000000000007941 */ /* 0x000fea0003800000 */
.L_x_77:
        /* <DEDUP_REMOVED lines=9> */
.L_x_80:
[----:B------:R-:W-:Y:S05]  /*3970*/  BSYNC B0 ;  /* 0x0000000000007941 */ /* 0x000fea0003800000 */
.L_x_79:
        /* <DEDUP_REMOVED lines=10> */
.L_x_82:
[----:B------:R-:W-:Y:S05]  /*3a20*/  BSYNC B0 ;  /* 0x0000000000007941 */ /* 0x000fea0003800000 */
.L_x_81:
[----:B-----5:R-:W-:Y:S01]  /*3a30*/  HADD2.F32 R23, -RZ, R159.H0_H0 ;  /* 0x2000009fff177230 */ /* 0x020fe20000004100 */
[----:B------:R-:W-:Y:S01]  /*3a40*/  BSSY B0, `(.L_x_83) ;  /* 0x000000c000007945 */ /* 0x000fe20003800000 */
[----:B------:R-:W-:-:S03]  /*3a50*/  @P0 IMAD.MOV.U32 R22, RZ, RZ, R154 ;  /* 0x000000ffff160224 */ /* 0x000fc600078e009a */
[----:B------:R-:W-:-:S04]  /*3a60*/  FMUL R23, R23, R2 ;  /* 0x0000000217177220 */ /* 0x000fc80000400000 */
[----:B------:R-:W-:-:S05]  /*3a70*/  FFMA R23, R148, R0, R23 ;  /* 0x0000000094177223 */ /* 0x000fca0000000017 */
[----:B------:R-:W-:-:S04]  /*3a80*/  F2FP.F16.F32.PACK_AB R23, RZ, R23 ;  /* 0x00000017ff17723e */ /* 0x000fc800000000ff */
[----:B------:R-:W-:Y:S01]  /*3a90*/  PRMT R4, R23, 0x7610, R4 ;  /* 0x0000761017047816 */ /* 0x000fe20000000004 */
[----:B------:R-:W-:-:S05]  /*3aa0*/  @P0 IMAD.MOV.U32 R23, RZ, RZ, R155 ;  /* 0x000000ffff170224 */ /* 0x000fca00078e009b */
[----:B------:R0:W-:Y:S01]  /*3ab0*/  @P0 STG.E.U16 desc[UR12][R22.64+0x70], R4 ;  /* 0x0000700416000986 */ /* 0x0001e2000c10150c */
[----:B------:R-:W-:-:S04]  /*3ac0*/  ISETP.GT.AND P0, PT, R7, 0x39, PT ;  /* 0x000000390700780c */ /* 0x000fc80003f04270 */
[----:B------:R-:W-:-:S13]  /*3ad0*/  ISETP.GT.AND P5, PT, R5, RZ, P0 ;  /* 0x000000ff0500720c */ /* 0x000fda00007a4270 */
[----:B0-----:R-:W-:Y:S05]  /*3ae0*/  @!P5 BRA `(.L_x_84) ;  /* 0x000000000004d947 */ /* 0x001fea0003800000 */
[----:B------:R0:W5:Y:S02]  /*3af0*/  LDG.E.LTC128B.U16 R159, desc[UR12][R156.64+0x72] ;  /* 0x0000720c9c9f7981 */ /* 0x000164000c1e1520 */
.L_x_84:
[----:B------:R-:W-:Y:S05]  /*3b00*/  BSYNC B0 ;  /* 0x0000000000007941 */ /* 0x000fea0003800000 */
.L_x_83:
        /* <DEDUP_REMOVED lines=11> */
.L_x_86:
[----:B------:R-:W-:Y:S05]  /*3bc0*/  BSYNC B0 ;  /* 0x0000000000007941 */ /* 0x000fea0003800000 */
.L_x_85:
        /* <DEDUP_REMOVED lines=9> */
[----:B------:R-:W-:-:S13]  /*3c60*/  ISETP.GT.AND P5, PT, R5, 0x8, P0 ;  /* 0x000000080500780c */ /* 0x000fda00007a4270 */
[----:B0-----:R-:W-:Y:S05]  /*3c70*/  @!P5 BRA `(.L_x_88) ;  /* 0x000000000004d947 */ /* 0x001fea0003800000 */
[----:B------:R0:W5:Y:S02]  /*3c80*/  LDG.E.LTC128B.U16 R159, desc[UR12][R18.64+0x72] ;  /* 0x0000720c129f7981 */ /* 0x000164000c1e1520 */
.L_x_88:
[----:B------:R-:W-:Y:S05]  /*3c90*/  BSYNC B0 ;  /* 0x0000000000007941 */ /* 0x000fea0003800000 */
.L_x_87:
[----:B-----5:R-:W-:Y:S01]  /*3ca0*/  HADD2.F32 R7, -RZ, R159.H0_H0 ;  /* 0x2000009fff077230 */ /* 0x020fe20000004100 */
[----:B------:R-:W-:Y:S01]  /*3cb0*/  LOP3.LUT R123, R13, 0x10, RZ, 0xfc, !PT ;  /* 0x000000100d7b7812 */ /* 0x000fe200078efcff */
[----:B------:R-:W-:Y:S02]  /*3cc0*/  USHF.L.U32 UR22, UR4, 0x7, URZ ;  /* 0x0000000704167899 */ /* 0x000fe4000800063f */
[----:B------:R-:W-:Y:S01]  /*3cd0*/  USHF.L.U64.HI UR4, UR4, 0x7, UR5 ;  /* 0x0000000704047899 */ /* 0x000fe20008010205 */
[----:B------:R-:W-:-:S04]  /*3ce0*/  FMUL R4, R7, R2 ;  /* 0x0000000207047220 */ /* 0x000fc80000400000 */
[----:B------:R-:W-:-:S05]  /*3cf0*/  FFMA R4, R151, R0, R4 ;  /* 0x0000000097047223 */ /* 0x000fca0000000004 */
[----:B------:R-:W-:-:S05]  /*3d00*/  F2FP.F16.F32.PACK_AB R4, RZ, R4 ;  /* 0x00000004ff04723e */ /* 0x000fca00000000ff */
[----:B------:R1:W-:Y:S01]  /*3d10*/  @P5 STG.E.U16 desc[UR12][R8.64+0x72], R4 ;  /* 0x0000720408005986 */ /* 0x0003e2000c10150c */
[----:B------:R-:W-:-:S05]  /*3d20*/  IADD3 R126, P5, R123, R154, RZ ;  /* 0x0000009a7b7e7210 */ /* 0x000fca0007fbe0ff */
[----:B------:R-:W-:Y:S01]  /*3d30*/  IMAD.X R127, R15, 0x1, R155, P5 ;  /* 0x000000010f7f7824 */ /* 0x000fe200028e069b */
[----:B------:R-:W-:-:S04]  /*3d40*/  IADD3 R6, P5, R20, UR22, RZ ;  /* 0x0000001614067c10 */ /* 0x000fc8000ffbe0ff */
[----:B------:R-:W-:Y:S02]  /*3d50*/  IADD3.X R7, R21, UR4, RZ, P5, !PT ;  /* 0x0000000415077c10 */ /* 0x000fe4000affe4ff */
[----:B------:R-:W-:-:S13]  /*3d60*/  ISETP.GT.AND P5, PT, R5, 0x40, P4 ;  /* 0x000000400500780c */ /* 0x000fda00027a4270 */
[----:B------:R-:W0:Y:S01]  /*3d70*/  @P5 LDG.E.LTC128B.U16 R159, desc[UR12][R6.64] ;  /* 0x0000000c069f5981 */ /* 0x000e22000c1e1520 */
[----:B------:R-:W-:Y:S01]  /*3d80*/  LOP3.LUT R121, R13, 0x12, RZ, 0xfc, !PT ;  /* 0x000000120d797812 */ /* 0x000fe200078efcff */
[----:B------:R-:W-:Y:S01]  /*3d90*/  ULOP3.LUT UR21, UR22, 0x2, URZ, 0xfc, !UPT ;  /* 0x0000000216157892 */ /* 0x000fe2000f8efc3f */
[----:B0-23--:R-:W-:-:S05]  /*3da0*/  HADD2.F32 R19, -RZ, R159.H0_H0 ;  /* 0x2000009fff137230 */ /* 0x00dfca0000004100 */
[----:B------:R-:W-:-:S04]  /*3db0*/  FMUL R19, R19, R2 ;  /* 0x0000000213137220 */ /* 0x000fc80000400000 */
[----:B------:R-:W-:-:S05]  /*3dc0*/  FFMA R19, R88, R0, R19 ;  /* 0x0000000058137223 */ /* 0x000fca0000000013 */
[----:B------:R-:W-:-:S04]  /*3dd0*/  F2FP.F16.F32.PACK_AB R19, RZ, R19 ;  /* 0x00000013ff13723e */ /* 0x000fc800000000ff */
[----:B------:R-:W-:-:S05]  /*3de0*/  PRMT R12, R19, 0x7610, R12 ;  /* 0x00007610130c7816 */ /* 0x000fca000000000c */
[----:B------:R0:W-:Y:S01]  /*3df0*/  @P5 STG.E.U16 desc[UR12][R10.64], R12 ;  /* 0x0000000c0a005986 */ /* 0x0001e2000c10150c */
[----:B------:R-:W-:-:S05]  /*3e00*/  IADD3 R128, P5, R121, R154, RZ ;  /* 0x0000009a79807210 */ /* 0x000fca0007fbe0ff */
[----:B------:R-:W-:Y:S01]  /*3e10*/  IMAD.X R129, R15, 0x1, R155, P5 ;  /* 0x000000010f817824 */ /* 0x000fe200028e069b */
[----:B------:R-:W-:-:S04]  /*3e20*/  IADD3 R130, P5, R20, UR21, RZ ;  /* 0x0000001514827c10 */ /* 0x000fc8000ffbe0ff */
[----:B------:R-:W-:Y:S02]  /*3e30*/  IADD3.X R131, R21, UR4, RZ, P5, !PT ;  /* 0x0000000415837c10 */ /* 0x000fe4000affe4ff */
[----:B------:R-:W-:-:S13]  /*3e40*/  ISETP.GT.AND P5, PT, R5, 0x40, P6 ;  /* 0x000000400500780c */ /* 0x000fda00037a4270 */
[----:B------:R-:W2:Y:S01]  /*3e50*/  @P5 LDG.E.LTC128B.U16 R159, desc[UR12][R130.64] ;  /* 0x0000000c829f5981 */ /* 0x000ea2000c1e1520 */
[----:B------:R-:W-:Y:S01]  /*3e60*/  BSSY B0, `(.L_x_89) ;  /* 0x000000d000007945 */ /* 0x000fe20003800000 */
[----:B--2---:R-:W-:-:S05]  /*3e70*/  HADD2.F32 R19, -RZ, R159.H0_H0 ;  /* 0x2000009fff137230 */ /* 0x004fca0000004100 */
[----:B-1----:R-:W-:-:S04]  /*3e80*/  FMUL R4, R19, R2 ;  /* 0x0000000213047220 */ /* 0x002fc80000400000 */
        /* <DEDUP_REMOVED lines=8> */
[----:B0-----:R-:W-:Y:S05]  /*3f10*/  @!P5 BRA `(.L_x_90) ;  /* 0x000000000004d947 */ /* 0x001fea0003800000 */
[----:B------:R0:W5:Y:S02]  /*3f20*/  LDG.E.LTC128B.U16 R159, desc[UR12][R18.64] ;  /* 0x0000000c129f7981 */ /* 0x000164000c1e1520 */
.L_x_90:
[----:B------:R-:W-:Y:S05]  /*3f30*/  BSYNC B0 ;  /* 0x0000000000007941 */ /* 0x000fea0003800000 */
.L_x_89:
[----:B-----5:R-:W-:Y:S01]  /*3f40*/  HADD2.F32 R89, -RZ, R159.H0_H0 ;  /* 0x2000009fff597230 */ /* 0x020fe20000004100 */
[----:B------:R-:W-:Y:S01]  /*3f50*/  BSSY B0, `(.L_x_91) ;  /* 0x000000d000007945 */ /* 0x000fe20003800000 */
[----:B------:R-:W-:-:S03]  /*3f60*/  PRMT R88, R159, 0x7610, R88 ;  /* 0x000076109f587816 */ /* 0x000fc60000000058 */
[----:B------:R-:W-:-:S04]  /*3f70*/  FMUL R89, R89, R2 ;  /* 0x0000000259597220 */ /* 0x000fc80000400000 */
[----:B------:R-:W-:-:S05]  /*3f80*/  FFMA R89, R90, R0, R89 ;  /* 0x000000005a597223 */ /* 0x000fca0000000059 */
[----:B------:R-:W-:-:S05]  /*3f90*/  F2FP.F16.F32.PACK_AB R89, RZ, R89 ;  /* 0x00000059ff59723e */ /* 0x000fca00000000ff */
[----:B------:R1:W-:Y:S01]  /*3fa0*/  @P5 STG.E.U16 desc[UR12][R22.64], R89 ;  /* 0x0000005916005986 */ /* 0x0003e2000c10150c */
[----:B------:R-:W-:-:S05]  /*3fb0*/  IADD3 R130, P5, R3, R8, RZ ;  /* 0x0000000803827210 */ /* 0x000fca0007fbe0ff */
[----:B------:R-:W-:Y:S01]  /*3fc0*/  IMAD.X R131, R15, 0x1, R9, P5 ;  /* 0x000000010f837824 */ /* 0x000fe200028e0609 */
[----:B------:R-:W-:-:S13]  /*3fd0*/  ISETP.GT.AND P5, PT, R5, 0x48, P6 ;  /* 0x000000480500780c */ /* 0x000fda00037a4270 */
[----:B-1----:R-:W-:Y:S05]  /*3fe0*/  @!P5 BRA `(.L_x_92) ;  /* 0x00000000000cd947 */ /* 0x002fea0003800000 */
[----:B------:R-:W-:-:S04]  /*3ff0*/  IADD3 R88, P6, R16, UR21, RZ ;  /* 0x0000001510587c10 */ /* 0x000fc8000ffde0ff */
[----:B------:R-:W-:-:S05]  /*4000*/  IADD3.X R89, R17, UR4, RZ, P6, !PT ;  /* 0x0000000411597c10 */ /* 0x000fca000b7fe4ff */
[----:B------:R1:W5:Y:S04]  /*4010*/  LDG.E.LTC128B.U16 R88, desc[UR12][R88.64] ;  /* 0x0000000c58587981 */ /* 0x000368000c1e1520 */
.L_x_92:
[----:B------:R-:W-:Y:S05]  /*4020*/  BSYNC B0 ;  /* 0x0000000000007941 */ /* 0x000fea0003800000 */
.L_x_91:
[----:B-1---5:R-:W-:Y:S01]  /*4030*/  HADD2.F32 R89, -RZ, R88.H0_H0 ;  /* 0x20000058ff597230 */ /* 0x022fe20000004100 */
[----:B------:R-:W-:Y:S01]  /*4040*/  ULOP3.LUT UR20, UR22, 0x10, URZ, 0xfc, !UPT ;  /* 0x0000001016147892 */ /* 0x000fe2000f8efc3f */
[----:B------:R-:W-:-:S03]  /*4050*/  LOP3.LUT P6, RZ, R120, 0x4, RZ, 0xc0, !PT ;  /* 0x0000000478ff7812 */ /* 0x000fc600078cc0ff */
[----:B------:R-:W-:Y:S01]  /*4060*/  FMUL R4, R89, R2 ;  /* 0x0000000259047220 */ /* 0x000fe20000400000 */
[----:B------:R-:W-:-:S03]  /*4070*/  LOP3.LUT R89, R13, 0x20, RZ, 0xfc, !PT ;  /* 0x000000200d597812 */ /* 0x000fc600078efcff */
        /* <DEDUP_REMOVED lines=8> */
[----:B------:R-:W2:Y:S01]  /*4100*/  @P5 LDG.E.LTC128B.U16 R88, desc[UR12][R132.64] ;  /* 0x0000000c84585981 */ /* 0x000ea2000c1e1520 */
[----:B------:R-:W-:Y:S01]  /*4110*/  ULOP3.LUT UR19, UR22, 0x12, URZ, 0xfc, !UPT ;  /* 0x0000001216137892 */ /* 0x000fe2000f8efc3f */
[----:B--2---:R-:W-:-:S05]  /*4120*/  HADD2.F32 R91, -RZ, R88.H0_H0 ;  /* 0x20000058ff5b7230 */ /* 0x004fca0000004100 */
[----:B------:R-:W-:-:S04]  /*4130*/  FMUL R91, R91, R2 ;  /* 0x000000025b5b7220 */ /* 0x000fc80000400000 */
[----:B------:R-:W-:-:S05]  /*4140*/  FFMA R91, R92, R0, R91 ;  /* 0x000000005c5b7223 */ /* 0x000fca000000005b */
[----:B------:R-:W-:-:S04]  /*4150*/  F2FP.F16.F32.PACK_AB R91, RZ, R91 ;  /* 0x0000005bff5b723e */ /* 0x000fc800000000ff */
[----:B------:R-:W-:Y:S02]  /*4160*/  PRMT R12, R91, 0x7610, R12 ;  /* 0x000076105b0c7816 */ /* 0x000fe4000000000c */
[----:B------:R-:W-:-:S03]  /*4170*/  LOP3.LUT R91, R13, 0x22, RZ, 0xfc, !PT ;  /* 0x000000220d5b7812 */ /* 0x000fc600078efcff */
[----:B------:R2:W-:Y:S01]  /*4180*/  @P5 STG.E.U16 desc[UR12][R126.64], R12 ;  /* 0x0000000c7e005986 */ /* 0x0005e2000c10150c */
[----:B-1----:R-:W-:-:S05]  /*4190*/  IADD3 R130, P5, R91, R154, RZ ;  /* 0x0000009a5b827210 */ /* 0x002fca0007fbe0ff */
[----:B------:R-:W-:Y:S01]  /*41a0*/  IMAD.X R131, R15, 0x1, R155, P5 ;  /* 0x000000010f837824 */ /* 0x000fe200028e069b */
[----:B------:R-:W-:-:S04]  /*41b0*/  IADD3 R132, P5, R20, UR19, RZ ;  /* 0x0000001314847c10 */ /* 0x000fc8000ffbe0ff */
[----:B------:R-:W-:Y:S02]  /*41c0*/  IADD3.X R133, R21, UR4, RZ, P5, !PT ;  /* 0x0000000415857c10 */ /* 0x000fe4000affe4ff */
[----:B------:R-:W-:-:S04]  /*41d0*/  LOP3.LUT P5, RZ, R120, 0x8, RZ, 0xc0, !PT ;  /* 0x0000000878ff7812 */ /* 0x000fc800078ac0ff */
[----:B------:R-:W-:-:S13]  /*41e0*/  ISETP.GT.AND P5, PT, R5, 0x40, P5 ;  /* 0x000000400500780c */ /* 0x000fda0002fa4270 */
[----:B------:R-:W3:Y:S01]  /*41f0*/  @P5 LDG.E.LTC128B.U16 R88, desc[UR12][R132.64] ;  /* 0x0000000c84585981 */ /* 0x000ee2000c1e1520 */
[----:B------:R-:W-:Y:S01]  /*4200*/  BSSY B0, `(.L_x_93) ;  /* 0x000000d000007945 */ /* 0x000fe20003800000 */
[----:B---3--:R-:W-:-:S05]  /*4210*/  HADD2.F32 R135, -RZ, R88.H0_H0 ;  /* 0x20000058ff877230 */ /* 0x008fca0000004100 */
[----:B------:R-:W-:-:S04]  /*4220*/  FMUL R4, R135, R2 ;  /* 0x0000000287047220 */ /* 0x000fc80000400000 */
[----:B------:R-:W-:-:S05]  /*4230*/  FFMA R4, R93, R0, R4 ;  /* 0x000000005d047223 */ /* 0x000fca0000000004 */
[----:B------:R-:W-:-:S05]  /*4240*/  F2FP.F16.F32.PACK_AB R4, RZ, R4 ;  /* 0x00000004ff04723e */ /* 0x000fca00000000ff */
[----:B------:R1:W-:Y:S01]  /*4250*/  @P5 STG.E.U16 desc[UR12][R128.64], R4 ;  /* 0x0000000480005986 */ /* 0x0003e2000c10150c */
[----:B--2---:R-:W-:-:S05]  /*4260*/  IADD3 R126, P5, R123, R8, RZ ;  /* 0x000000087b7e7210 */ /* 0x004fca0007fbe0ff */
[----:B------:R-:W-:Y:S01]  /*4270*/  IMAD.X R127, R15, 0x1, R9, P5 ;  /* 0x000000010f7f7824 */ /* 0x000fe200028e0609 */
[----:B------:R-:W-:-:S13]  /*4280*/  ISETP.GT.AND P5, PT, R5, 0x48, P6 ;  /* 0x000000480500780c */ /* 0x000fda00037a4270 */
[----:B-1----:R-:W-:Y:S05]  /*4290*/  @!P5 BRA `(.L_x_94) ;  /* 0x00000000000cd947 */ /* 0x002fea0003800000 */
[----:B------:R-:W-:-:S04]  /*42a0*/  IADD3 R92, P6, R16, UR20, RZ ;  /* 0x00000014105c7c10 */ /* 0x000fc8000ffde0ff */
[----:B------:R-:W-:-:S05]  /*42b0*/  IADD3.X R93, R17, UR4, RZ, P6, !PT ;  /* 0x00000004115d7c10 */ /* 0x000fca000b7fe4ff */
[----:B------:R1:W5:Y:S04]  /*42c0*/  LDG.E.LTC128B.U16 R88, desc[UR12][R92.64] ;  /* 0x0000000c5c587981 */ /* 0x000368000c1e1520 */
.L_x_94:
[----:B------:R-:W-:Y:S05]  /*42d0*/  BSYNC B0 ;  /* 0x0000000000007941 */ /* 0x000fea0003800000 */
.L_x_93:
[----:B-1---5:R-:W-:Y:S01]  /*42e0*/  HADD2.F32 R93, -RZ, R88.H0_H0 ;  /* 0x20000058ff5d7230 */ /* 0x022fe20000004100 */
[----:B------:R-:W-:Y:S01]  /*42f0*/  LOP3.LUT P6, RZ, R120, 0x8, RZ, 0xc0, !PT ;  /* 0x0000000878ff7812 */ /* 0x000fe200078cc0ff */
[----:B------:R-:W-:Y:S03]  /*4300*/  BSSY B0, `(.L_x_95) ;  /* 0x000000c000007945 */ /* 0x000fe60003800000 */
        /* <DEDUP_REMOVED lines=11> */
.L_x_96:
[----:B------:R-:W-:Y:S05]  /*43c0*/  BSYNC B0 ;  /* 0x0000000000007941 */ /* 0x000fea0003800000 */
.L_x_95:
        /* <DEDUP_REMOVED lines=42> */
.L_x_98:
[----:B------:R-:W-:Y:S05]  /*4670*/  BSYNC B0 ;  /* 0x0000000000007941 */ /* 0x000fea0003800000 */
.L_x_97:
        /* <DEDUP_REMOVED lines=14> */
.L_x_100:
[----:B------:R-:W-:Y:S05]  /*4760*/  BSYNC B0 ;  /* 0x0000000000007941 */ /* 0x000fea0003800000 */
.L_x_99:
        /* <DEDUP_REMOVED lines=42> */
.L_x_102:
[----:B------:R-:W-:Y:S05]  /*4a10*/  BSYNC B0 ;  /* 0x0000000000007941 */ /* 0x000fea0003800000 */
.L_x_101:
        /* <DEDUP_REMOVED lines=14> */
.L_x_104:
[----:B------:R-:W-:Y:S05]  /*4b00*/  BSYNC B0 ;  /* 0x0000000000007941 */ /* 0x000fea0003800000 */
.L_x_103:
        /* <DEDUP_REMOVED lines=42> */
.L_x_106:
[----:B------:R-:W-:Y:S05]  /*4db0*/  BSYNC B0 ;  /* 0x0000000000007941 */ /* 0x000fea0003800000 */
.L_x_105:
        /* <DEDUP_REMOVED lines=14> */
.L_x_108:
[----:B------:R-:W-:Y:S05]  /*4ea0*/  BSYNC B0 ;  /* 0x0000000000007941 */ /* 0x000fea0003800000 */
.L_x_107:
        /* <DEDUP_REMOVED lines=42> */
.L_x_110:
[----:B------:R-:W-:Y:S05]  /*5150*/  BSYNC B0 ;  /* 0x0000000000007941 */ /* 0x000fea0003800000 */
.L_x_109:
        /* <DEDUP_REMOVED lines=14> */
.L_x_112:
[----:B------:R-:W-:Y:S05]  /*5240*/  BSYNC B0 ;  /* 0x0000000000007941 */ /* 0x000fea0003800000 */
.L_x_111:
[----:B-1---5:R-:W-:Y:S01]  /*5250*/  HADD2.F32 R109, -RZ, R88.H0_H0 ;  /* 0x20000058ff6d7230 */ /* 0x022fe20000004100 */
[----:B------:R-:W-:-:S04]  /*5260*/  ULOP3.LUT UR8, UR22, 0x60, URZ, 0xfc, !UPT ;  /* 0x0000006016087892 */ /* 0x000fc8000f8efc3f */
        /* <DEDUP_REMOVED lines=38> */
.L_x_114:
[----:B------:R-:W-:Y:S05]  /*54d0*/  BSYNC B0 ;  /* 0x0000000000007941 */ /* 0x000fea0003800000 */
.L_x_113:
[----:B-1---5:R-:W-:Y:S01]  /*54e0*/  HADD2.F32 R113, -RZ, R88.H0_H0 ;  /* 0x20000058ff717230 */ /* 0x022fe20000004100 */
[----:B------:R-:W-:Y:S04]  /*54f0*/  BSSY B0, `(.L_x_115) ;  /* 0x000000c000007945 */ /* 0x000fe80003800000 */
        /* <DEDUP_REMOVED lines=11> */
.L_x_116:
[----:B------:R-:W-:Y:S05]  /*55b0*/  BSYNC B0 ;  /* 0x0000000000007941 */ /* 0x000fea0003800000 */
.L_x_115:
[----:B-1---5:R-:W-:Y:S01]  /*55c0*/  HADD2.F32 R113, -RZ, R88.H0_H0 ;  /* 0x20000058ff717230 */ /* 0x022fe20000004100 */
[----:B------:R-:W-:-:S04]  /*55d0*/  ULOP3.LUT UR6, UR22, 0x70, URZ, 0xfc, !UPT ;  /* 0x0000007016067892 */ /* 0x000fc8000f8efc3f */
[----:B------:R-:W-:-:S04]  /*55e0*/  FMUL R4, R113, R2 ;  /* 0x0000000271047220 */ /* 0x000fc80000400000 */
[----:B------:R-:W-:-:S05]  /*55f0*/  FFMA R4, R115, R0, R4 ;  /* 0x0000000073047223 */ /* 0x000fca0000000004 */
[----:B------:R-:W-:-:S05]  /*5600*/  F2FP.F16.F32.PACK_AB R4, RZ, R4 ;  /* 0x00000004ff04723e */ /* 0x000fca00000000ff */
[----:B------:R-:W-:Y:S01]  /*5610*/  @P5 STG.E.U16 desc[UR12][R130.64], R4 ;  /* 0x0000000482005986 */ /* 0x000fe2000c10150c */
        /* <DEDUP_REMOVED lines=10> */
[----:B------:R-:W-:-:S05]  /*56c0*/  F2FP.F16.F32.PACK_AB R115, RZ, R115 ;  /* 0x00000073ff73723e */ /* 0x000fca00000000ff */
[----:B------:R1:W-:Y:S01]  /*56d0*/  @P5 STG.E.U16 desc[UR12][R126.64], R115 ;  /* 0x000000737e005986 */ /* 0x0003e2000c10150c */
[----:B------:R-:W-:-:S05]  /*56e0*/  IADD3 R114, P5, R111, R8, RZ ;  /* 0x000000086f727210 */ /* 0x000fca0007fbe0ff */
[----:B-1----:R-:W-:Y:S01]  /*56f0*/  IMAD.X R115, R15, 0x1, R9, P5 ;  /* 0x000000010f737824 */ /* 0x002fe200028e0609 */
[----:B------:R-:W-:-:S04]  /*5700*/  IADD3 R20, P5, R20, UR5, RZ ;  /* 0x0000000514147c10 */ /* 0x000fc8000ffbe0ff */
[----:B------:R-:W-:Y:S02]  /*5710*/  IADD3.X R21, R21, UR4, RZ, P5, !PT ;  /* 0x0000000415157c10 */ /* 0x000fe4000affe4ff */
[----:B------:R-:W-:-:S13]  /*5720*/  ISETP.GT.AND P5, PT, R5, 0x40, P0 ;  /* 0x000000400500780c */ /* 0x000fda00007a4270 */
[----:B------:R-:W2:Y:S01]  /*5730*/  @P5 LDG.E.LTC128B.U16 R88, desc[UR12][R20.64] ;  /* 0x0000000c14585981 */ /* 0x000ea2000c1e1520 */
[----:B------:R-:W-:Y:S01]  /*5740*/  BSSY B0, `(.L_x_117) ;  /* 0x000000d000007945 */ /* 0x000fe20003800000 */
[----:B--2---:R-:W-:-:S05]  /*5750*/  HADD2.F32 R9, -RZ, R88.H0_H0 ;  /* 0x20000058ff097230 */ /* 0x004fca0000004100 */
        /* <DEDUP_REMOVED lines=11> */
.L_x_118:
[----:B------:R-:W-:Y:S05]  /*5810*/  BSYNC B0 ;  /* 0x0000000000007941 */ /* 0x000fea0003800000 */
.L_x_117:
        /* <DEDUP_REMOVED lines=11> */
[----:B-1----:R-:W-:Y:S05]  /*58d0*/  @!P5 BRA `(.L_x_120) ;  /* 0x000000000004d947 */ /* 0x002fea0003800000 */
[----:B------:R1:W5:Y:S02]  /*58e0*/  LDG.E.LTC128B.U16 R88, desc[UR12][R16.64] ;  /* 0x0000000c10587981 */ /* 0x000364000c1e1520 */
.L_x_120:
[----:B------:R-:W-:Y:S05]  /*58f0*/  BSYNC B0 ;  /* 0x0000000000007941 */ /* 0x000fea0003800000 */
.L_x_119:
        /* <DEDUP_REMOVED lines=13> */
.L_x_122:
[----:B------:R-:W-:Y:S05]  /*59d0*/  BSYNC B0 ;  /* 0x0000000000007941 */ /* 0x000fea0003800000 */
.L_x_121:
[----:B-----5:R-:W-:Y:S01]  /*59e0*/  HADD2.F32 R21, -RZ, R88.H0_H0 ;  /* 0x20000058ff157230 */ /* 0x020fe20000004100 */
        /* <DEDUP_REMOVED lines=9> */
[----:B--2---:R-:W-:Y:S05]  /*5a80*/  @!P5 BRA `(.L_x_124) ;  /* 0x00000000000cd947 */ /* 0x004fea0003800000 */
[----:B------:R-:W-:-:S04]  /*5a90*/  IADD3 R20, P6, R6, UR21, RZ ;  /* 0x0000001506147c10 */ /* 0x000fc8000ffde0ff */
[----:B------:R-:W-:-:S05]  /*5aa0*/  IADD3.X R21, R7, UR4, RZ, P6, !PT ;  /* 0x0000000407157c10 */ /* 0x000fca000b7fe4ff */
[----:B------:R2:W5:Y:S04]  /*5ab0*/  LDG.E.LTC128B.U16 R88, desc[UR12][R20.64] ;  /* 0x0000000c14587981 */ /* 0x000568000c1e1520 */
.L_x_124:
[----:B------:R-:W-:Y:S05]  /*5ac0*/  BSYNC B0 ;  /* 0x0000000000007941 */ /* 0x000fea0003800000 */
.L_x_123:
[----:B--2--5:R-:W-:Y:S01]  /*5ad0*/  HADD2.F32 R21, -RZ, R88.H0_H0 ;  /* 0x20000058ff157230 */ /* 0x024fe20000004100 */
        /* <DEDUP_REMOVED lines=10> */
[----:B--2---:R-:W-:Y:S05]  /*5b80*/  @!P5 BRA `(.L_x_126) ;  /* 0x000000000004d947 */ /* 0x004fea0003800000 */
[----:B------:R2:W5:Y:S02]  /*5b90*/  LDG.E.LTC128B.U16 R88, desc[UR12][R56.64] ;  /* 0x0000000c38587981 */ /* 0x000564000c1e1520 */
.L_x_126:
[----:B------:R-:W-:Y:S05]  /*5ba0*/  BSYNC B0 ;  /* 0x0000000000007941 */ /* 0x000fea0003800000 */
.L_x_125:
        /* <DEDUP_REMOVED lines=10> */
[----:B---3--:R-:W-:Y:S05]  /*5c50*/  @!P5 BRA `(.L_x_128) ;  /* 0x00000000000cd947 */ /* 0x008fea0003800000 */
[----:B------:R-:W-:-:S04]  /*5c60*/  IADD3 R116, P6, R18, UR21, RZ ;  /* 0x0000001512747c10 */ /* 0x000fc8000ffde0ff */
[----:B------:R-:W-:-:S05]  /*5c70*/  IADD3.X R117, R19, UR4, RZ, P6, !PT ;  /* 0x0000000413757c10 */ /* 0x000fca000b7fe4ff */
[----:B------:R3:W5:Y:S04]  /*5c80*/  LDG.E.LTC128B.U16 R88, desc[UR12][R116.64] ;  /* 0x0000000c74587981 */ /* 0x000768000c1e1520 */
.L_x_128:
[----:B------:R-:W-:Y:S05]  /*5c90*/  BSYNC B0 ;  /* 0x0000000000007941 */ /* 0x000fea0003800000 */
.L_x_127:
[----:B---3-5:R-:W-:Y:S01]  /*5ca0*/  HADD2.F32 R117, -RZ, R88.H0_H0 ;  /* 0x20000058ff757230 */ /* 0x028fe20000004100 */
        /* <DEDUP_REMOVED lines=13> */
.L_x_130:
[----:B------:R-:W-:Y:S05]  /*5d80*/  BSYNC B0 ;  /* 0x0000000000007941 */ /* 0x000fea0003800000 */
.L_x_129:
        /* <DEDUP_REMOVED lines=8> */
[----:B---3--:R-:W-:Y:S01]  /*5e10*/  IMAD.X R117, R11, 0x1, R15, P5 ;  /* 0x000000010b757824 */ /* 0x008fe200028e060f */
[----:B------:R-:W-:-:S13]  /*5e20*/  ISETP.GT.AND P5, PT, R5, 0x80, P6 ;  /* 0x000000800500780c */ /* 0x000fda00037a4270 */
[----:B------:R-:W-:Y:S05]  /*5e30*/  @!P5 BRA `(.L_x_132) ;  /* 0x00000000000cd947 */ /* 0x000fea0003800000 */
[----:B------:R-:W-:-:S04]  /*5e40*/  IADD3 R112, P6, R6, UR19, RZ ;  /* 0x0000001306707c10 */ /* 0x000fc8000ffde0ff */
[----:B------:R-:W-:-:S05]  /*5e50*/  IADD3.X R113, R7, UR4, RZ, P6, !PT ;  /* 0x0000000407717c10 */ /* 0x000fca000b7fe4ff */
[----:B------:R3:W5:Y:S04]  /*5e60*/  LDG.E.LTC128B.U16 R88, desc[UR12][R112.64] ;  /* 0x0000000c70587981 */ /* 0x000768000c1e1520 */
.L_x_132:
[----:B------:R-:W-:Y:S05]  /*5e70*/  BSYNC B0 ;  /* 0x0000000000007941 */ /* 0x000fea0003800000 */
.L_x_131:
[----:B---3-5:R-:W-:Y:S01]  /*5e80*/  HADD2.F32 R113, -RZ, R88.H0_H0 ;  /* 0x20000058ff717230 */ /* 0x028fe20000004100 */
[----:B------:R-:W-:Y:S01]  /*5e90*/  LOP3.LUT P6, RZ, R120, 0x4, RZ, 0xc0, !PT ;  /* 0x0000000478ff7812 */ /* 0x000fe200078cc0ff */
[----:B------:R-:W-:Y:S01]  /*5ea0*/  BSSY B0, `(.L_x_133) ;  /* 0x000000d000007945 */ /* 0x000fe20003800000 */
[----:B------:R-:W-:Y:S02]  /*5eb0*/  PRMT R60, R88, 0x7610, R60 ;  /* 0x00007610583c7816 */ /* 0x000fe4000000003c */
        /* <DEDUP_REMOVED lines=11> */
.L_x_134:
[----:B------:R-:W-:Y:S05]  /*5f70*/  BSYNC B0 ;  /* 0x0000000000007941 */ /* 0x000fea0003800000 */
.L_x_133:
        /* <DEDUP_REMOVED lines=15> */
.L_x_136:
[----:B------:R-:W-:Y:S05]  /*6070*/  BSYNC B0 ;  /* 0x0000000000007941 */ /* 0x000fea0003800000 */
.L_x_135:
        /* <DEDUP_REMOVED lines=14> */
.L_x_138:
[----:B------:R-:W-:Y:S05]  /*6160*/  BSYNC B0 ;  /* 0x0000000000007941 */ /* 0x000fea0003800000 */
.L_x_137:
        /* <DEDUP_REMOVED lines=14> */
.L_x_140:
[----:B------:R-:W-:Y:S05]  /*6250*/  BSYNC B0 ;  /* 0x0000000000007941 */ /* 0x000fea0003800000 */
.L_x_139:
        /* <DEDUP_REMOVED lines=14> */
.L_x_142:
[----:B------:R-:W-:Y:S05]  /*6340*/  BSYNC B0 ;  /* 0x0000000000007941 */ /* 0x000fea0003800000 */
.L_x_141:
        /* <DEDUP_REMOVED lines=14> */
.L_x_144:
[----:B------:R-:W-:Y:S05]  /*6430*/  BSYNC B0 ;  /* 0x0000000000007941 */ /* 0x000fea0003800000 */
.L_x_143:
        /* <DEDUP_REMOVED lines=14> */
.L_x_146:
[----:B------:R-:W-:Y:S05]  /*6520*/  BSYNC B0 ;  /* 0x0000000000007941 */ /* 0x000fea0003800000 */
.L_x_145:
        /* <DEDUP_REMOVED lines=14> */
.L_x_148:
[----:B------:R-:W-:Y:S05]  /*6610*/  BSYNC B0 ;  /* 0x0000000000007941 */ /* 0x000fea0003800000 */
.L_x_147:
        /* <DEDUP_REMOVED lines=14> */
.L_x_150:
[----:B------:R-:W-:Y:S05]  /*6700*/  BSYNC B0 ;  /* 0x0000000000007941 */ /* 0x000fea0003800000 */
.L_x_149:
        /* <DEDUP_REMOVED lines=14> */
.L_x_152:
[----:B------:R-:W-:Y:S05]  /*67f0*/  BSYNC B0 ;  /* 0x0000000000007941 */ /* 0x000fea0003800000 */
.L_x_151:
        /* <DEDUP_REMOVED lines=14> */
.L_x_154:
[----:B------:R-:W-:Y:S05]  /*68e0*/  BSYNC B0 ;  /* 0x0000000000007941 */ /* 0x000fea0003800000 */
.L_x_153:
        /* <DEDUP_REMOVED lines=14> */
.L_x_156:
[----:B------:R-:W-:Y:S05]  /*69d0*/  BSYNC B0 ;  /* 0x0000000000007941 */ /* 0x000fea0003800000 */
.L_x_155:
        /* <DEDUP_REMOVED lines=14> */
.L_x_158:
[----:B------:R-:W-:Y:S05]  /*6ac0*/  BSYNC B0 ;  /* 0x0000000000007941 */ /* 0x000fea0003800000 */
.L_x_157:
        /* <DEDUP_REMOVED lines=14> */
.L_x_160:
[----:B------:R-:W-:Y:S05]  /*6bb0*/  BSYNC B0 ;  /* 0x0000000000007941 */ /* 0x000fea0003800000 */
.L_x_159:
        /* <DEDUP_REMOVED lines=14> */
.L_x_162:
[----:B------:R-:W-:Y:S05]  /*6ca0*/  BSYNC B0 ;  /* 0x0000000000007941 */ /* 0x000fea0003800000 */
.L_x_161:
        /* <DEDUP_REMOVED lines=14> */
.L_x_164:
[----:B------:R-:W-:Y:S05]  /*6d90*/  BSYNC B0 ;  /* 0x0000000000007941 */ /* 0x000fea0003800000 */
.L_x_163:
        /* <DEDUP_REMOVED lines=14> */
.L_x_166:
[----:B------:R-:W-:Y:S05]  /*6e80*/  BSYNC B0 ;  /* 0x0000000000007941 */ /* 0x000fea0003800000 */
.L_x_165:
        /* <DEDUP_REMOVED lines=14> */
.L_x_168:
[----:B------:R-:W-:Y:S05]  /*6f70*/  BSYNC B0 ;  /* 0x0000000000007941 */ /* 0x000fea0003800000 */
.L_x_167:
[----:B---3-5:R-:W-:Y:S01]  /*6f80*/  HADD2.F32 R61, -RZ, R4.H0_H0 ;  /* 0x20000004ff3d7230 */ /* 0x028fe20000004100 */
        /* <DEDUP_REMOVED lines=12> */
.L_x_170:
[----:B------:R-:W-:Y:S05]  /*7050*/  BSYNC B0 ;  /* 0x0000000000007941 */ /* 0x000fea0003800000 */
.L_x_169:
        /* <DEDUP_REMOVED lines=13> */
.L_x_172:
[----:B------:R-:W-:Y:S05]  /*7130*/  BSYNC B0 ;  /* 0x0000000000007941 */ /* 0x000fea0003800000 */
.L_x_171:
        /* <DEDUP_REMOVED lines=13> */
.L_x_174:
[----:B------:R-:W-:Y:S05]  /*7210*/  BSYNC B0 ;  /* 0x0000000000007941 */ /* 0x000fea0003800000 */
.L_x_173:
        /* <DEDUP_REMOVED lines=13> */
.L_x_176:
[----:B------:R-:W-:Y:S05]  /*72f0*/  BSYNC B0 ;  /* 0x0000000000007941 */ /* 0x000fea0003800000 */
.L_x_175:
        /* <DEDUP_REMOVED lines=13> */
.L_x_178:
[----:B------:R-:W-:Y:S05]  /*73d0*/  BSYNC B0 ;  /* 0x0000000000007941 */ /* 0x000fea0003800000 */
.L_x_177:
        /* <DEDUP_REMOVED lines=11> */
[----:B---3--:R-:W-:Y:S05]  /*7490*/  @!P5 BRA `(.L_x_180) ;  /* 0x000000000004d947 */ /* 0x008fea0003800000 */
[----:B------:R3:W5:Y:S02]  /*74a0*/  LDG.E.LTC128B.U16 R4, desc[UR12][R6.64] ;  /* 0x0000000c06047981 */ /* 0x000764000c1e1520 */
.L_x_180:
[----:B------:R-:W-:Y:S05]  /*74b0*/  BSYNC B0 ;  /* 0x0000000000007941 */ /* 0x000fea0003800000 */
.L_x_179:
        /* <DEDUP_REMOVED lines=13> */
.L_x_182:
[----:B------:R-:W-:Y:S05]  /*7590*/  BSYNC B0 ;  /* 0x0000000000007941 */ /* 0x000fea0003800000 */
.L_x_181:
        /* <DEDUP_REMOVED lines=9> */
[----:B---3--:R-:W-:Y:S02]  /*7630*/  IADD3.X R7, R19, UR4, RZ, P5, !PT ;  /* 0x0000000413077c10 */ /* 0x008fe4000affe4ff */
[----:B------:R-:W-:-:S13]  /*7640*/  ISETP.GT.AND P5, PT, R5, 0x88, P0 ;  /* 0x000000880500780c */ /* 0x000fda00007a4270 */
[----:B------:R-:W-:Y:S05]  /*7650*/  @!P5 BRA `(.L_x_184) ;  /* 0x000000000004d947 */ /* 0x000fea0003800000 */
[----:B------:R3:W5:Y:S02]  /*7660*/  LDG.E.LTC128B.U16 R4, desc[UR12][R6.64] ;  /* 0x0000000c06047981 */ /* 0x000764000c1e1520 */
.L_x_184:
[----:B------:R-:W-:Y:S05]  /*7670*/  BSYNC B0 ;  /* 0x0000000000007941 */ /* 0x000fea0003800000 */
.L_x_183:
[----:B---3-5:R-:W-:Y:S01]  /*7680*/  HADD2.F32 R7, -RZ, R4.H0_H0 ;  /* 0x20000004ff077230 */ /* 0x028fe20000004100 */
[----:B------:R-:W-:Y:S04]  /*7690*/  BSSY B0, `(.L_x_185) ;  /* 0x000000d000007945 */ /* 0x000fe80003800000 */
[----:B------:R-:W-:-:S04]  /*76a0*/  FMUL R6, R7, R2 ;  /* 0x0000000207067220 */ /* 0x000fc80000400000 */
[----:B------:R-:W-:-:S05]  /*76b0*/  FFMA R6, R87, R0, R6 ;  /* 0x0000000057067223 */ /* 0x000fca0000000006 */
[----:B------:R-:W-:-:S04]  /*76c0*/  F2FP.F16.F32.PACK_AB R6, RZ, R6 ;  /* 0x00000006ff06723e */ /* 0x000fc800000000ff */
[----:B------:R-:W-:-:S05]  /*76d0*/  PRMT R11, R6, 0x7610, R11 ;  /* 0x00007610060b7816 */ /* 0x000fca000000000b */
        /* <DEDUP_REMOVED lines=8> */
.L_x_186:
[----:B------:R-:W-:Y:S05]  /*7760*/  BSYNC B0 ;  /* 0x0000000000007941 */ /* 0x000fea0003800000 */
.L_x_185:
        /* <DEDUP_REMOVED lines=11> */
[----:B0-----:R-:W-:-:S04]  /*7820*/  IADD3 R18, P6, R16, UR21, RZ ;  /* 0x0000001510127c10 */ /* 0x001fc8000ffde0ff */
[----:B------:R-:W-:-:S05]  /*7830*/  IADD3.X R19, R17, UR4, RZ, P6, !PT ;  /* 0x0000000411137c10 */ /* 0x000fca000b7fe4ff */
[----:B------:R3:W5:Y:S04]  /*7840*/  LDG.E.LTC128B.U16 R4, desc[UR12][R18.64] ;  /* 0x0000000c12047981 */ /* 0x000768000c1e1520 */
.L_x_188:
[----:B------:R-:W-:Y:S05]  /*7850*/  BSYNC B0 ;  /* 0x0000000000007941 */ /* 0x000fea0003800000 */
.L_x_187:
[----:B0--3-5:R-:W-:Y:S01]  /*7860*/  HADD2.F32 R19, -RZ, R4.H0_H0 ;  /* 0x20000004ff137230 */ /* 0x029fe20000004100 */
[----:B------:R-:W-:Y:S01]  /*7870*/  ISETP.GT.AND P4, PT, R5, 0xc8, P4 ;  /* 0x000000c80500780c */ /* 0x000fe20002784270 */
[----:B------:R-:W-:Y:S03]  /*7880*/  BSSY B0, `(.L_x_189) ;  /* 0x000000b000007945 */ /* 0x000fe60003800000 */
[----:B------:R-:W-:-:S04]  /*7890*/  FMUL R12, R19, R2 ;  /* 0x00000002130c7220 */ /* 0x000fc80000400000 */
[----:B------:R-:W-:-:S05]  /*78a0*/  FFMA R12, R25, R0, R12 ;  /* 0x00000000190c7223 */ /* 0x000fca000000000c */
[----:B------:R-:W-:-:S05]  /*78b0*/  F2FP.F16.F32.PACK_AB R12, RZ, R12 ;  /* 0x0000000cff0c723e */ /* 0x000fca00000000ff */
[----:B------:R0:W-:Y:S01]  /*78c0*/  @P5 STG.E.U16 desc[UR12][R60.64], R12 ;  /* 0x0000000c3c005986 */ /* 0x0001e2000c10150c */
[----:B------:R-:W-:-:S05]  /*78d0*/  IADD3 R18, P5, R20, R13, RZ ;  /* 0x0000000d14127210 */ /* 0x000fca0007fbe0ff */
[----:B------:R-:W-:Y:S01]  /*78e0*/  IMAD.X R19, R21, 0x1, R15, P5 ;  /* 0x0000000115137824 */ /* 0x000fe200028e060f */
[----:B------:R-:W-:Y:S07]  /*78f0*/  @!P4 BRA `(.L_x_190) ;  /* 0x00000000000cc947 */ /* 0x000fee0003800000 */
[----:B0-----:R-:W-:-:S04]  /*7900*/  IADD3 R12, P5, R56, UR22, RZ ;  /* 0x00000016380c7c10 */ /* 0x001fc8000ffbe0ff */
[----:B------:R-:W-:-:S05]  /*7910*/  IADD3.X R13, R57, UR4, RZ, P5, !PT ;  /* 0x00000004390d7c10 */ /* 0x000fca000affe4ff */
[----:B------:R3:W5:Y:S04]  /*7920*/  LDG.E.LTC128B.U16 R4, desc[UR12][R12.64] ;  /* 0x0000000c0c047981 */ /* 0x000768000c1e1520 */
.L_x_190:
[----:B------:R-:W-:Y:S05]  /*7930*/  BSYNC B0 ;  /* 0x0000000000007941 */ /* 0x000fea0003800000 */
.L_x_189:
        /* <DEDUP_REMOVED lines=11> */
[----:B0-----:R-:W-:-:S04]  /*79f0*/  IADD3 R12, P5, R56, UR21, RZ ;  /* 0x00000015380c7c10 */ /* 0x001fc8000ffbe0ff */
[----:B------:R-:W-:-:S05]  /*7a00*/  IADD3.X R13, R57, UR4, RZ, P5, !PT ;  /* 0x00000004390d7c10 */ /* 0x000fca000affe4ff */
[----:B------:R3:W5:Y:S04]  /*7a10*/  LDG.E.LTC128B.U16 R4, desc[UR12][R12.64] ;  /* 0x0000000c0c047981 */ /* 0x000768000c1e1520 */
.L_x_192:
[----:B------:R-:W-:Y:S05]  /*7a20*/  BSYNC B0 ;  /* 0x0000000000007941 */ /* 0x000fea0003800000 */
.L_x_191:
[----:B-----5:R-:W-:Y:S01]  /*7a30*/  HADD2.F32 R3, -RZ, R4.H0_H0 ;  /* 0x20000004ff037230 */ /* 0x020fe20000004100 */
[----:B------:R-:W-:Y:S01]  /*7a40*/  LOP3.LUT P5, RZ, R120, 0x4, RZ, 0xc0, !PT ;  /* 0x0000000478ff7812 */ /* 0x000fe200078ac0ff */
[----:B------:R-:W-:Y:S03]  /*7a50*/  BSSY B0, `(.L_x_193) ;  /* 0x000000c000007945 */ /* 0x000fe60003800000 */
[----:B0--3--:R-:W-:-:S04]  /*7a60*/  FMUL R12, R3, R2 ;  /* 0x00000002030c7220 */ /* 0x009fc80000400000 */
[----:B------:R-:W-:-:S05]  /*7a70*/  FFMA R12, R27, R0, R12 ;  /* 0x000000001b0c7223 */ /* 0x000fca000000000c */
[----:B------:R-:W-:-:S05]  /*7a80*/  F2FP.F16.F32.PACK_AB R12, RZ, R12 ;  /* 0x0000000cff0c723e */ /* 0x000fca00000000ff */
[----:B------:R0:W-:Y:S01]  /*7a90*/  @P4 STG.E.U16 desc[UR12][R22.64], R12 ;  /* 0x0000000c16004986 */ /* 0x0001e2000c10150c */
[----:B------:R-:W-:-:S05]  /*7aa0*/  IADD3 R18, P4, R8, R89, RZ ;  /* 0x0000005908127210 */ /* 0x000fca0007f9e0ff */
[----:B------:R-:W-:Y:S01]  /*7ab0*/  IMAD.X R19, R9, 0x1, R15, P4 ;  /* 0x0000000109137824 */ /* 0x000fe200020e060f */
[----:B------:R-:W-:-:S13]  /*7ac0*/  ISETP.GT.AND P4, PT, R5, 0xc0, P5 ;  /* 0x000000c00500780c */ /* 0x000fda0002f84270 */
[----:B0-----:R-:W-:Y:S05]  /*7ad0*/  @!P4 BRA `(.L_x_194) ;  /* 0x00000000000cc947 */ /* 0x001fea0003800000 */
[----:B------:R-:W-:-:S04]  /*7ae0*/  IADD3 R12, P5, R16, UR20, RZ ;  /* 0x00000014100c7c10 */ /* 0x000fc8000ffbe0ff */
[----:B------:R-:W-:-:S05]  /*7af0*/  IADD3.X R13, R17, UR4, RZ, P5, !PT ;  /* 0x00000004110d7c10 */ /* 0x000fca000affe4ff */
[----:B------:R0:W5:Y:S04]  /*7b00*/  LDG.E.LTC128B.U16 R4, desc[UR12][R12.64] ;  /* 0x0000000c0c047981 */ /* 0x000168000c1e1520 */
.L_x_194:
[----:B------:R-:W-:Y:S05]  /*7b10*/  BSYNC B0 ;  /* 0x0000000000007941 */ /* 0x000fea0003800000 */
.L_x_193:
        /* <DEDUP_REMOVED lines=14> */
.L_x_196:
[----:B------:R-:W-:Y:S05]  /*7c00*/  BSYNC B0 ;  /* 0x0000000000007941 */ /* 0x000fea0003800000 */
.L_x_195:
[----:B-----5:R-:W-:Y:S01]  /*7c10*/  HADD2.F32 R3, -RZ, R4.H0_H0 ;  /* 0x20000004ff037230 */ /* 0x020fe20000004100 */
[----:B------:R-:W-:Y:S01]  /*7c20*/  LOP3.LUT P5, RZ, R120, 0x4, RZ, 0xc0, !PT ;  /* 0x0000000478ff7812 */ /* 0x000fe200078ac0ff */
[----:B------:R-:W-:Y:S03]  /*7c30*/  BSSY B0, `(.L_x_197) ;  /* 0x000000c000007945 */ /* 0x000fe60003800000 */
[----:B---3--:R-:W-:-:S04]  /*7c40*/  FMUL R6, R3, R2 ;  /* 0x0000000203067220 */ /* 0x008fc80000400000 */
[----:B------:R-:W-:-:S05]  /*7c50*/  FFMA R6, R29, R0, R6 ;  /* 0x000000001d067223 */ /* 0x000fca0000000006 */
[----:B------:R-:W-:-:S05]  /*7c60*/  F2FP.F16.F32.PACK_AB R6, RZ, R6 ;  /* 0x00000006ff06723e */ /* 0x000fca00000000ff */
[----:B------:R3:W-:Y:S01]  /*7c70*/  @P4 STG.E.U16 desc[UR12][R10.64], R6 ;  /* 0x000000060a004986 */ /* 0x0007e2000c10150c */
[----:B0-----:R-:W-:-:S05]  /*7c80*/  IADD3 R12, P4, R20, R123, RZ ;  /* 0x0000007b140c7210 */ /* 0x001fca0007f9e0ff */
[----:B------:R-:W-:Y:S01]  /*7c90*/  IMAD.X R13, R21, 0x1, R15, P4 ;  /* 0x00000001150d7824 */ /* 0x000fe200020e060f */
[----:B------:R-:W-:-:S13]  /*7ca0*/  ISETP.GT.AND P4, PT, R5, 0xc8, P5 ;  /* 0x000000c80500780c */ /* 0x000fda0002f84270 */
[----:B---3--:R-:W-:Y:S05]  /*7cb0*/  @!P4 BRA `(.L_x_198) ;  /* 0x00000000000cc947 */ /* 0x008fea0003800000 */
[----:B------:R-:W-:-:S04]  /*7cc0*/  IADD3 R6, P5, R56, UR20, RZ ;  /* 0x0000001438067c10 */ /* 0x000fc8000ffbe0ff */
[----:B------:R-:W-:-:S05]  /*7cd0*/  IADD3.X R7, R57, UR4, RZ, P5, !PT ;  /* 0x0000000439077c10 */ /* 0x000fca000affe4ff */
[----:B------:R0:W5:Y:S04]  /*7ce0*/  LDG.E.LTC128B.U16 R4, desc[UR12][R6.64] ;  /* 0x0000000c06047981 */ /* 0x000168000c1e1520 */
.L_x_198:
[----:B------:R-:W-:Y:S05]  /*7cf0*/  BSYNC B0 ;  /* 0x0000000000007941 */ /* 0x000fea0003800000 */
.L_x_197:
[----:B-----5:R-:W-:Y:S01]  /*7d00*/  HADD2.F32 R3, -RZ, R4.H0_H0 ;  /* 0x20000004ff037230 */ /* 0x020fe20000004100 */
        /* <DEDUP_REMOVED lines=12> */
.L_x_200:
[----:B------:R-:W-:Y:S05]  /*7dd0*/  BSYNC B0 ;  /* 0x0000000000007941 */ /* 0x000fea0003800000 */
.L_x_199:
        /* <DEDUP_REMOVED lines=14> */
.L_x_202:
[----:B------:R-:W-:Y:S05]  /*7ec0*/  BSYNC B0 ;  /* 0x0000000000007941 */ /* 0x000fea0003800000 */
.L_x_201:
        /* <DEDUP_REMOVED lines=14> */
.L_x_204:
[----:B------:R-:W-:Y:S05]  /*7fb0*/  BSYNC B0 ;  /* 0x0000000000007941 */ /* 0x000fea0003800000 */
.L_x_203:
        /* <DEDUP_REMOVED lines=14> */
.L_x_206:
[----:B------:R-:W-:Y:S05]  /*80a0*/  BSYNC B0 ;  /* 0x0000000000007941 */ /* 0x000fea0003800000 */
.L_x_205:
        /* <DEDUP_REMOVED lines=13> */
.L_x_208:
[----:B------:R-:W-:Y:S05]  /*8180*/  BSYNC B0 ;  /* 0x0000000000007941 */ /* 0x000fea0003800000 */
.L_x_207:
        /* <DEDUP_REMOVED lines=14> */
.L_x_210:
[----:B------:R-:W-:Y:S05]  /*8270*/  BSYNC B0 ;  /* 0x0000000000007941 */ /* 0x000fea0003800000 */
.L_x_209:
        /* <DEDUP_REMOVED lines=14> */
.L_x_212:
[----:B------:R-:W-:Y:S05]  /*8360*/  BSYNC B0 ;  /* 0x0000000000007941 */ /* 0x000fea0003800000 */
.L_x_211:
        /* <DEDUP_REMOVED lines=14> */
.L_x_214:
[----:B------:R-:W-:Y:S05]  /*8450*/  BSYNC B0 ;  /* 0x0000000000007941 */ /* 0x000fea0003800000 */
.L_x_213:
        /* <DEDUP_REMOVED lines=13> */
.L_x_216:
[----:B------:R-:W-:Y:S05]  /*8530*/  BSYNC B0 ;  /* 0x0000000000007941 */ /* 0x000fea0003800000 */
.L_x_215:
        /* <DEDUP_REMOVED lines=14> */
.L_x_218:
[----:B------:R-:W-:Y:S05]  /*8620*/  BSYNC B0 ;  /* 0x0000000000007941 */ /* 0x000fea0003800000 */
.L_x_217:
        /* <DEDUP_REMOVED lines=14> */
.L_x_220:
[----:B------:R-:W-:Y:S05]  /*8710*/  BSYNC B0 ;  /* 0x0000000000007941 */ /* 0x000fea0003800000 */
.L_x_219:
[----:B-----5:R-:W-:Y:S01]  /*8720*/  HADD2.F32 R3, -RZ, R4.H0_H0 ;  /* 0x20000004ff037230 */ /* 0x020fe20000004100 */
[----:B------:R-:W-:Y:S01]  /*8730*/  LOP3.LUT P5, RZ, R120, 0x100, RZ, 0xc0, !PT ;  /* 0x0000010078ff7812 */ /* 0x000fe200078ac0ff */
[----:B------:R-:W-:Y:S03]  /*8740*/  BSSY B0, `(.L_x_221) ;  /* 0x000000a000007945 */ /* 0x000fe60003800000 */
[----:B0--3--:R-:W-:-:S04]  /*8750*/  FMUL R6, R3, R2 ;  /* 0x0000000203067220 */ /* 0x009fc80000400000 */
[----:B------:R-:W-:-:S05]  /*8760*/  FFMA R6, R41, R0, R6 ;  /* 0x0000000029067223 */ /* 0x000fca0000000006 */
[----:B------:R-:W-:-:S05]  /*8770*/  F2FP.F16.F32.PACK_AB R6, RZ, R6 ;  /* 0x00000006ff06723e */ /* 0x000fca00000000ff */
[----:B------:R0:W-:Y:S01]  /*8780*/  @P4 STG.E.U16 desc[UR12][R22.64], R6 ;  /* 0x0000000616004986 */ /* 0x0001e2000c10150c */
[----:B------:R-:W-:-:S13]  /*8790*/  ISETP.GT.AND P4, PT, R5, 0xc8, P5 ;  /* 0x000000c80500780c */ /* 0x000fda0002f84270 */
[----:B0-----:R-:W-:Y:S05]  /*87a0*/  @!P4 BRA `(.L_x_222) ;  /* 0x00000000000cc947 */ /* 0x001fea0003800000 */
[----:B------:R-:W-:-:S04]  /*87b0*/  IADD3 R6, P5, R56, UR14, RZ ;  /* 0x0000000e38067c10 */ /* 0x000fc8000ffbe0ff */
[----:B------:R-:W-:-:S05]  /*87c0*/  IADD3.X R7, R57, UR4, RZ, P5, !PT ;  /* 0x0000000439077c10 */ /* 0x000fca000affe4ff */
[----:B------:R0:W5:Y:S04]  /*87d0*/  LDG.E.LTC128B.U16 R4, desc[UR12][R6.64] ;  /* 0x0000000c06047981 */ /* 0x000168000c1e1520 */
.L_x_222:
[----:B------:R-:W-:Y:S05]  /*87e0*/  BSYNC B0 ;  /* 0x0000000000007941 */ /* 0x000fea0003800000 */
.L_x_221:
[----:B-----5:R-:W-:Y:S01]  /*87f0*/  HADD2.F32 R3, -RZ, R4.H0_H0 ;  /* 0x20000004ff037230 */ /* 0x020fe20000004100 */
[----:B------:R-:W-:Y:S04]  /*8800*/  BSSY B0, `(.L_x_223) ;  /* 0x000000a000007945 */ /* 0x000fe80003800000 */
[----:B------:R-:W-:-:S04]  /*8810*/  FMUL R3, R3, R2 ;  /* 0x0000000203037220 */ /* 0x000fc80000400000 */
[----:B------:R-:W-:-:S05]  /*8820*/  FFMA R3, R42, R0, R3 ;  /* 0x000000002a037223 */ /* 0x000fca0000000003 */
[----:B------:R-:W-:-:S05]  /*8830*/  F2FP.F16.F32.PACK_AB R3, RZ, R3 ;  /* 0x00000003ff03723e */ /* 0x000fca00000000ff */
[----:B------:R3:W-:Y:S01]  /*8840*/  @P4 STG.E.U16 desc[UR12][R10.64], R3 ;  /* 0x000000030a004986 */ /* 0x0007e2000c10150c */
[----:B------:R-:W-:-:S13]  /*8850*/  ISETP.GT.AND P4, PT, R5, 0xc8, P6 ;  /* 0x000000c80500780c */ /* 0x000fda0003784270 */
[----:B---3--:R-:W-:Y:S05]  /*8860*/  @!P4 BRA `(.L_x_224) ;  /* 0x00000000000cc947 */ /* 0x008fea0003800000 */
[----:B0-----:R-:W-:-:S04]  /*8870*/  IADD3 R6, P5, R56, UR11, RZ ;  /* 0x0000000b38067c10 */ /* 0x001fc8000ffbe0ff */
[----:B------:R-:W-:-:S05]  /*8880*/  IADD3.X R7, R57, UR4, RZ, P5, !PT ;  /* 0x0000000439077c10 */ /* 0x000fca000affe4ff */
[----:B------:R3:W5:Y:S04]  /*8890*/  LDG.E.LTC128B.U16 R4, desc[UR12][R6.64] ;  /* 0x0000000c06047981 */ /* 0x000768000c1e1520 */
.L_x_224:
[----:B------:R-:W-:Y:S05]  /*88a0*/  BSYNC B0 ;  /* 0x0000000000007941 */ /* 0x000fea0003800000 */
.L_x_223:
        /* <DEDUP_REMOVED lines=14> */
.L_x_226:
[----:B------:R-:W-:Y:S05]  /*8990*/  BSYNC B0 ;  /* 0x0000000000007941 */ /* 0x000fea0003800000 */
.L_x_225:
        /* <DEDUP_REMOVED lines=14> */
.L_x_228:
[----:B------:R-:W-:Y:S05]  /*8a80*/  BSYNC B0 ;  /* 0x0000000000007941 */ /* 0x000fea0003800000 */
.L_x_227:
[----:B-----5:R-:W-:Y:S01]  /*8a90*/  HADD2.F32 R3, -RZ, R4.H0_H0 ;  /* 0x20000004ff037230 */ /* 0x020fe20000004100 */
[----:B------:R-:W-:Y:S01]  /*8aa0*/  LOP3.LUT P5, RZ, R120, 0x200, RZ, 0xc0, !PT ;  /* 0x0000020078ff7812 */ /* 0x000fe200078ac0ff */
[----:B------:R-:W-:Y:S03]  /*8ab0*/  BSSY B0, `(.L_x_229) ;  /* 0x000000a000007945 */ /* 0x000fe60003800000 */
[----:B0--3--:R-:W-:Y:S01]  /*8ac0*/  FMUL R6, R3, R2 ;  /* 0x0000000203067220 */ /* 0x009fe20000400000 */
[----:B------:R-:W-:-:S03]  /*8ad0*/  ISETP.GT.AND P5, PT, R5, 0xc8, P5 ;  /* 0x000000c80500780c */ /* 0x000fc60002fa4270 */
[----:B------:R-:W-:-:S05]  /*8ae0*/  FFMA R6, R45, R0, R6 ;  /* 0x000000002d067223 */ /* 0x000fca0000000006 */
[----:B------:R-:W-:-:S05]  /*8af0*/  F2FP.F16.F32.PACK_AB R6, RZ, R6 ;  /* 0x00000006ff06723e */ /* 0x000fca00000000ff */
[----:B------:R0:W-:Y:S01]  /*8b00*/  @P4 STG.E.U16 desc[UR12][R12.64], R6 ;  /* 0x000000060c004986 */ /* 0x0001e2000c10150c */
[----:B------:R-:W-:Y:S05]  /*8b10*/  @!P5 BRA `(.L_x_230) ;  /* 0x00000000000cd947 */ /* 0x000fea0003800000 */
[----:B0-----:R-:W-:-:S04]  /*8b20*/  IADD3 R6, P4, R56, UR10, RZ ;  /* 0x0000000a38067c10 */ /* 0x001fc8000ff9e0ff */
[----:B------:R-:W-:-:S05]  /*8b30*/  IADD3.X R7, R57, UR4, RZ, P4, !PT ;  /* 0x0000000439077c10 */ /* 0x000fca000a7fe4ff */
[----:B------:R3:W5:Y:S04]  /*8b40*/  LDG.E.LTC128B.U16 R4, desc[UR12][R6.64] ;  /* 0x0000000c06047981 */ /* 0x000768000c1e1520 */
.L_x_230:
[----:B------:R-:W-:Y:S05]  /*8b50*/  BSYNC B0 ;  /* 0x0000000000007941 */ /* 0x000fea0003800000 */
.L_x_229:
[----:B-----5:R-:W-:Y:S01]  /*8b60*/  HADD2.F32 R3, -RZ, R4.H0_H0 ;  /* 0x20000004ff037230 */ /* 0x020fe20000004100 */
[----:B0--3--:R-:W-:Y:S01]  /*8b70*/  IADD3 R6, P4, R20, R101, RZ ;  /* 0x0000006514067210 */ /* 0x009fe20007f9e0ff */
[----:B------:R-:W-:Y:S01]  /*8b80*/  BSSY B0, `(.L_x_231) ;  /* 0x000000b000007945 */ /* 0x000fe20003800000 */
[----:B------:R-:W-:Y:S02]  /*8b90*/  ISETP.GT.AND P6, PT, R5, 0xc8, P6 ;  /* 0x000000c80500780c */ /* 0x000fe400037c4270 */
[----:B------:R-:W-:Y:S01]  /*8ba0*/  FMUL R3, R3, R2 ;  /* 0x0000000203037220 */ /* 0x000fe20000400000 */
[----:B------:R-:W-:-:S03]  /*8bb0*/  IMAD.X R7, R21, 0x1, R15, P4 ;  /* 0x0000000115077824 */ /* 0x000fc600020e060f */
[----:B------:R-:W-:-:S05]  /*8bc0*/  FFMA R3, R46, R0, R3 ;  /* 0x000000002e037223 */ /* 0x000fca0000000003 */
[----:B------:R-:W-:-:S05]  /*8bd0*/  F2FP.F16.F32.PACK_AB R3, RZ, R3 ;  /* 0x00000003ff03723e */ /* 0x000fca00000000ff */
[----:B------:R0:W-:Y:S01]  /*8be0*/  @P5 STG.E.U16 desc[UR12][R6.64], R3 ;  /* 0x0000000306005986 */ /* 0x0001e2000c10150c */
[----:B------:R-:W-:Y:S05]  /*8bf0*/  @!P6 BRA `(.L_x_232) ;  /* 0x00000000000ce947 */ /* 0x000fea0003800000 */
[----:B0-----:R-:W-:-:S04]  /*8c00*/  IADD3 R6, P4, R56, UR9, RZ ;  /* 0x0000000938067c10 */ /* 0x001fc8000ff9e0ff */
[----:B------:R-:W-:-:S05]  /*8c10*/  IADD3.X R7, R57, UR4, RZ, P4, !PT ;  /* 0x0000000439077c10 */ /* 0x000fca000a7fe4ff */
[----:B------:R3:W5:Y:S04]  /*8c20*/  LDG.E.LTC128B.U16 R4, desc[UR12][R6.64] ;  /* 0x0000000c06047981 */ /* 0x000768000c1e1520 */
.L_x_232:
[----:B------:R-:W-:Y:S05]  /*8c30*/  BSYNC B0 ;  /* 0x0000000000007941 */ /* 0x000fea0003800000 */
.L_x_231:
[----:B0----5:R-:W-:Y:S01]  /*8c40*/  HADD2.F32 R3, -RZ, R4.H0_H0 ;  /* 0x20000004ff037230 */ /* 0x021fe20000004100 */
[----:B------:R-:W-:Y:S01]  /*8c50*/  ISETP.GT.AND P4, PT, R5, 0xc0, P3 ;  /* 0x000000c00500780c */ /* 0x000fe20001f84270 */
[----:B------:R-:W-:Y:S03]  /*8c60*/  BSSY B0, `(.L_x_233) ;  /* 0x000000b000007945 */ /* 0x000fe60003800000 */
[----:B---3--:R-:W-:-:S04]  /*8c70*/  FMUL R6, R3, R2 ;  /* 0x0000000203067220 */ /* 0x008fc80000400000 */
[----:B------:R-:W-:Y:S01]  /*8c80*/  FFMA R47, R47, R0, R6 ;  /* 0x000000002f2f7223 */ /* 0x000fe20000000006 */
[----:B------:R-:W-:-:S04]  /*8c90*/  IADD3 R6, P5, R20, R103, RZ ;  /* 0x0000006714067210 */ /* 0x000fc80007fbe0ff */
[----:B------:R-:W-:Y:S01]  /*8ca0*/  F2FP.F16.F32.PACK_AB R47, RZ, R47 ;  /* 0x0000002fff2f723e */ /* 0x000fe200000000ff */
[----:B------:R-:W-:-:S05]  /*8cb0*/  IMAD.X R7, R21, 0x1, R15, P5 ;  /* 0x0000000115077824 */ /* 0x000fca00028e060f */
[----:B------:R0:W-:Y:S01]  /*8cc0*/  @P6 STG.E.U16 desc[UR12][R6.64], R47 ;  /* 0x0000002f06006986 */ /* 0x0001e2000c10150c */
[----:B------:R-:W-:Y:S05]  /*8cd0*/  @!P4 BRA `(.L_x_234) ;  /* 0x00000000000cc947 */ /* 0x000fea0003800000 */
[----:B0-----:R-:W-:-:S04]  /*8ce0*/  IADD3 R6, P5, R16, UR8, RZ ;  /* 0x0000000810067c10 */ /* 0x001fc8000ffbe0ff */
[----:B------:R-:W-:-:S05]  /*8cf0*/  IADD3.X R7, R17, UR4, RZ, P5, !PT ;  /* 0x0000000411077c10 */ /* 0x000fca000affe4ff */
[----:B------:R3:W5:Y:S04]  /*8d00*/  LDG.E.LTC128B.U16 R4, desc[UR12][R6.64] ;  /* 0x0000000c06047981 */ /* 0x000768000c1e1520 */
.L_x_234:
[----:B------:R-:W-:Y:S05]  /*8d10*/  BSYNC B0 ;  /* 0x0000000000007941 */ /* 0x000fea0003800000 */
.L_x_233:
        /* <DEDUP_REMOVED lines=13> */
.L_x_236:
[----:B------:R-:W-:Y:S05]  /*8df0*/  BSYNC B0 ;  /* 0x0000000000007941 */ /* 0x000fea0003800000 */
.L_x_235:
        /* <DEDUP_REMOVED lines=13> */
.L_x_238:
[----:B------:R-:W-:Y:S05]  /*8ed0*/  BSYNC B0 ;  /* 0x0000000000007941 */ /* 0x000fea0003800000 */
.L_x_237:
        /* <DEDUP_REMOVED lines=13> */
.L_x_240:
[----:B------:R-:W-:Y:S05]  /*8fb0*/  BSYNC B0 ;  /* 0x0000000000007941 */ /* 0x000fea0003800000 */
.L_x_239:
        /* <DEDUP_REMOVED lines=13> */
.L_x_242:
[----:B------:R-:W-:Y:S05]  /*9090*/  BSYNC B0 ;  /* 0x0000000000007941 */ /* 0x000fea0003800000 */
.L_x_241:
[----:B-----5:R-:W-:Y:S01]  /*90a0*/  HADD2.F32 R3, -RZ, R4.H0_H0 ;  /* 0x20000004ff037230 */ /* 0x020fe20000004100 */
[----:B0--3--:R-:W-:Y:S01]  /*90b0*/  IADD3 R6, P4, R8, R109, RZ ;  /* 0x0000006d08067210 */ /* 0x009fe20007f9e0ff */
[----:B------:R-:W-:Y:S01]  /*90c0*/  BSSY B0, `(.L_x_243) ;  /* 0x000000b000007945 */ /* 0x000fe20003800000 */
[----:B------:R-:W-:Y:S02]  /*90d0*/  ISETP.GT.AND P2, PT, R5, 0xc0, P0 ;  /* 0x000000c00500780c */ /* 0x000fe40000744270 */
[----:B------:R-:W-:Y:S01]  /*90e0*/  FMUL R3, R3, R2 ;  /* 0x0000000203037220 */ /* 0x000fe20000400000 */
[----:B------:R-:W-:Y:S01]  /*90f0*/  IMAD.X R7, R9, 0x1, R15, P4 ;  /* 0x0000000109077824 */ /* 0x000fe200020e060f */
[----:B------:R-:W-:Y:S02]  /*9100*/  IADD3 R10, P4, R16, UR5, RZ ;  /* 0x00000005100a7c10 */ /* 0x000fe4000ff9e0ff */
[----:B------:R-:W-:Y:S02]  /*9110*/  FFMA R3, R52, R0, R3 ;  /* 0x0000000034037223 */ /* 0x000fe40000000003 */
[----:B------:R-:W-:-:S03]  /*9120*/  IADD3.X R11, R17, UR4, RZ, P4, !PT ;  /* 0x00000004110b7c10 */ /* 0x000fc6000a7fe4ff */
[----:B------:R-:W-:-:S05]  /*9130*/  F2FP.F16.F32.PACK_AB R3, RZ, R3 ;  /* 0x00000003ff03723e */ /* 0x000fca00000000ff */
[----:B------:R0:W-:Y:S01]  /*9140*/  @P3 STG.E.U16 desc[UR12][R6.64], R3 ;  /* 0x0000000306003986 */ /* 0x0001e2000c10150c */
[----:B------:R-:W-:Y:S05]  /*9150*/  @!P2 BRA `(.L_x_244) ;  /* 0x000000000004a947 */ /* 0x000fea0003800000 */
[----:B------:R3:W5:Y:S02]  /*9160*/  LDG.E.LTC128B.U16 R4, desc[UR12][R10.64] ;  /* 0x0000000c0a047981 */ /* 0x000764000c1e1520 */
.L_x_244:
[----:B------:R-:W-:Y:S05]  /*9170*/  BSYNC B0 ;  /* 0x0000000000007941 */ /* 0x000fea0003800000 */
.L_x_243:
[----:B0----5:R-:W-:Y:S01]  /*9180*/  HADD2.F32 R3, -RZ, R4.H0_H0 ;  /* 0x20000004ff037230 */ /* 0x021fe20000004100 */
[----:B------:R-:W-:Y:S01]  /*9190*/  ISETP.GT.AND P1, PT, R5, 0xc8, P1 ;  /* 0x000000c80500780c */ /* 0x000fe20000f24270 */
[----:B------:R-:W-:Y:S03]  /*91a0*/  BSSY B0, `(.L_x_245) ;  /* 0x000000c000007945 */ /* 0x000fe60003800000 */
[----:B------:R-:W-:Y:S01]  /*91b0*/  FMUL R6, R3, R2 ;  /* 0x0000000203067220 */ /* 0x000fe20000400000 */
[----:B------:R-:W-:-:S03]  /*91c0*/  PRMT R3, R4, 0x7610, R3 ;  /* 0x0000761004037816 */ /* 0x000fc60000000003 */
        /* <DEDUP_REMOVED lines=9> */
.L_x_246:
[----:B------:R-:W-:Y:S05]  /*9260*/  BSYNC B0 ;  /* 0x0000000000007941 */ /* 0x000fea0003800000 */
.L_x_245:
[----:B0----5:R-:W-:Y:S01]  /*9270*/  HADD2.F32 R7, -RZ, R3.H0_H0 ;  /* 0x20000003ff077230 */ /* 0x021fe20000004100 */
[----:B------:R-:W-:Y:S01]  /*9280*/  IADD3 R4, P2, R20, R109, RZ ;  /* 0x0000006d14047210 */ /* 0x000fe20007f5e0ff */
[----:B------:R-:W-:Y:S01]  /*9290*/  BSSY B0, `(.L_x_247) ;  /* 0x000000c000007945 */ /* 0x000fe20003800000 */
[----:B------:R-:W-:Y:S02]  /*92a0*/  ISETP.GT.AND P0, PT, R5, 0xc8, P0 ;  /* 0x000000c80500780c */ /* 0x000fe40000704270 */
[----:B------:R-:W-:Y:S01]  /*92b0*/  FMUL R7, R7, R2 ;  /* 0x0000000207077220 */ /* 0x000fe20000400000 */
[----:B------:R-:W-:Y:S01]  /*92c0*/  IMAD.X R5, R21, 0x1, R15, P2 ;  /* 0x0000000115057824 */ /* 0x000fe200010e060f */
[----:B------:R-:W-:Y:S02]  /*92d0*/  IADD3 R6, P2, R56, UR5, RZ ;  /* 0x0000000538067c10 */ /* 0x000fe4000ff5e0ff */
[----:B------:R-:W-:-:S05]  /*92e0*/  FFMA R7, R54, R0, R7 ;  /* 0x0000000036077223 */ /* 0x000fca0000000007 */
[----:B------:R-:W-:-:S04]  /*92f0*/  F2FP.F16.F32.PACK_AB R7, RZ, R7 ;  /* 0x00000007ff07723e */ /* 0x000fc800000000ff */
[----:B------:R-:W-:Y:S02]  /*9300*/  PRMT R8, R7, 0x7610, R8 ;  /* 0x0000761007087816 */ /* 0x000fe40000000008 */
[----:B------:R-:W-:-:S03]  /*9310*/  IADD3.X R7, R57, UR4, RZ, P2, !PT ;  /* 0x0000000439077c10 */ /* 0x000fc600097fe4ff */
[----:B------:R0:W-:Y:S01]  /*9320*/  @P1 STG.E.U16 desc[UR12][R4.64], R8 ;  /* 0x0000000804001986 */ /* 0x0001e2000c10150c */
[----:B------:R-:W-:Y:S05]  /*9330*/  @!P0 BRA `(.L_x_248) ;  /* 0x0000000000048947 */ /* 0x000fea0003800000 */
[----:B------:R0:W5:Y:S02]  /*9340*/  LDG.E.LTC128B.U16 R3, desc[UR12][R6.64] ;  /* 0x0000000c06037981 */ /* 0x000164000c1e1520 */
.L_x_248:
[----:B------:R-:W-:Y:S05]  /*9350*/  BSYNC B0 ;  /* 0x0000000000007941 */ /* 0x000fea0003800000 */
.L_x_247:
[----:B-----5:R-:W-:-:S05]  /*9360*/  HADD2.F32 R3, -RZ, R3.H0_H0 ;  /* 0x20000003ff037230 */ /* 0x020fca0000004100 */
[----:B0-----:R-:W-:Y:S01]  /*9370*/  FMUL R4, R3, R2 ;  /* 0x0000000203047220 */ /* 0x001fe20000400000 */
[----:B------:R-:W-:-:S03]  /*9380*/  IADD3 R2, P1, R20, R111, RZ ;  /* 0x0000006f14027210 */ /* 0x000fc60007f3e0ff */
[----:B------:R-:W-:Y:S01]  /*9390*/  FFMA R4, R55, R0, R4 ;  /* 0x0000000037047223 */ /* 0x000fe20000000004 */
[----:B------:R-:W-:Y:S09]  /*93a0*/  @!P0 EXIT ;  /* 0x000000000000894d */ /* 0x000ff20003800000 */
[----:B------:R-:W-:Y:S01]  /*93b0*/  F2FP.F16.F32.PACK_AB R4, RZ, R4 ;  /* 0x00000004ff04723e */ /* 0x000fe200000000ff */
[----:B------:R-:W-:-:S05]  /*93c0*/  IMAD.X R3, R21, 0x1, R15, P1 ;  /* 0x0000000115037824 */ /* 0x000fca00008e060f */
[----:B------:R-:W-:Y:S01]  /*93d0*/  STG.E.U16 desc[UR12][R2.64], R4 ;  /* 0x0000000402007986 */ /* 0x000fe2000c10150c */
[----:B------:R-:W-:Y:S05]  /*93e0*/  EXIT ;  /* 0x000000000000794d */ /* 0x000fea0003800000 */
.L_x_28:
[----:B------:R-:W-:Y:S01]  /*93f0*/  ULDC.64 UR4, c[0x0][0x5c8] ;  /* 0x0001720000047ab9 */ /* 0x000fe20000000a00 */
[-C--:B------:R-:W-:Y:S01]  /*9400*/  FMUL R120, R120, R0.reuse ;  /* 0x0000000078787220 */ /* 0x080fe20000400000 */
[----:B------:R-:W-:Y:S01]  /*9410*/  LEA R2, P1, R10, UR4, 0x1 ;  /* 0x000000040a027c11 */ /* 0x000fe2000f8208ff */
[-C--:B------:R-:W-:Y:S01]  /*9420*/  FMUL R121, R121, R0.reuse ;  /* 0x0000000079797220 */ /* 0x080fe20000400000 */
[----:B------:R-:W-:Y:S01]  /*9430*/  ISETP.GT.AND P5, PT, R7, 0x1, PT ;  /* 0x000000010700780c */ /* 0x000fe20003fa4270 */
[----:B------:R-:W-:Y:S01]  /*9440*/  FMUL R122, R122, R0 ;  /* 0x000000007a7a7220 */ /* 0x000fe20000400000 */
[----:B------:R-:W-:Y:S01]  /*9450*/  F2FP.F16.F32.PACK_AB R120, RZ, R120 ;  /* 0x00000078ff78723e */ /* 0x000fe200000000ff */
[-C--:B------:R-:W-:Y:S01]  /*9460*/  FMUL R123, R123, R0.reuse ;  /* 0x000000007b7b7220 */ /* 0x080fe20000400000 */
[----:B------:R-:W-:Y:S01]  /*9470*/  LEA.HI.X R3, R10, UR5, R155, 0x1, P1 ;  /* 0x000000050a037c11 */ /* 0x000fe200088f0c9b */
[-C--:B------:R-:W-:Y:S01]  /*9480*/  FMUL R124, R124, R0.reuse ;  /* 0x000000007c7c7220 */ /* 0x080fe20000400000 */
[----:B------:R-:W-:Y:S01]  /*9490*/  ISETP.GT.AND P1, PT, R5, RZ, P5 ;  /* 0x000000ff0500720c */ /* 0x000fe20002f24270 */
[-C--:B------:R-:W-:Y:S01]  /*94a0*/  FMUL R125, R125, R0.reuse ;  /* 0x000000007d7d7220 */ /* 0x080fe20000400000 */
[C---:B------:R-:W-:Y:S01]  /*94b0*/  ISETP.GT.AND P3, PT, R5.reuse, 0x8, P4 ;  /* 0x000000080500780c */ /* 0x040fe20002764270 */
[----:B------:R0:W-:Y:S01]  /*94c0*/  @P0 STG.E.U16 desc[UR12][R2.64], R120 ;  /* 0x0000007802000986 */ /* 0x0001e2000c10150c */
[----:B------:R-:W-:Y:S01]  /*94d0*/  ISETP.GT.AND P0, PT, R5, 0x8, P5 ;  /* 0x000000080500780c */ /* 0x000fe20002f04270 */
[-C--:B------:R-:W-:Y:S01]  /*94e0*/  FMUL R126, R126, R0.reuse ;  /* 0x000000007e7e7220 */ /* 0x080fe20000400000 */
[----:B------:R-:W-:Y:S01]  /*94f0*/  SHF.L.U64.HI R11, R9, 0x1, R8 ;  /* 0x00000001090b7819 */ /* 0x000fe20000010208 */
[----:B------:R-:W-:Y:S01]  /*9500*/  FMUL R127, R127, R0 ;  /* 0x000000007f7f7220 */ /* 0x000fe20000400000 */
[----:B------:R-:W-:Y:S01]  /*9510*/  LEA R8, P2, R9, R2, 0x1 ;  /* 0x0000000209087211 */ /* 0x000fe200078408ff */
[-C--:B------:R-:W-:Y:S01]  /*9520*/  FMUL R128, R128, R0.reuse ;  /* 0x0000000080807220 */ /* 0x080fe20000400000 */
[----:B------:R-:W-:Y:S01]  /*9530*/  F2FP.F16.F32.PACK_AB R121, RZ, R121 ;  /* 0x00000079ff79723e */ /* 0x000fe200000000ff */
[----:B------:R-:W-:Y:S01]  /*9540*/  FMUL R129, R129, R0 ;  /* 0x0000000081817220 */ /* 0x000fe20000400000 */
[----:B------:R-:W-:Y:S01]  /*9550*/  F2FP.F16.F32.PACK_AB R122, RZ, R122 ;  /* 0x0000007aff7a723e */ /* 0x000fe200000000ff */
[----:B------:R-:W-:Y:S01]  /*9560*/  IMAD.X R9, R11, 0x1, R3, P2 ;  /* 0x000000010b097824 */ /* 0x000fe200010e0603 */
[----:B------:R-:W-:Y:S01]  /*9570*/  F2FP.F16.F32.PACK_AB R123, RZ, R123 ;  /* 0x0000007bff7b723e */ /* 0x000fe200000000ff */
[----:B------:R1:W-:Y:S01]  /*9580*/  @P1 STG.E.U16 desc[UR12][R2.64+0x2], R121 ;  /* 0x0000027902001986 */ /* 0x0003e2000c10150c */
[C---:B------:R-:W-:Y:S01]  /*9590*/  ISETP.GT.AND P6, PT, R7.reuse, 0x8, PT ;  /* 0x000000080700780c */ /* 0x040fe20003fc4270 */
[-C--:B------:R-:W-:Y:S01]  /*95a0*/  FMUL R130, R130, R0.reuse ;  /* 0x0000000082827220 */ /* 0x080fe20000400000 */
[----:B------:R-:W-:Y:S01]  /*95b0*/  ISETP.GT.AND P5, PT, R7, 0x9, PT ;  /* 0x000000090700780c */ /* 0x000fe20003fa4270 */
[----:B------:R-:W-:Y:S01]  /*95c0*/  @P3 STG.E.U16 desc[UR12][R8.64], R122 ;  /* 0x0000007a08003986 */ /* 0x000fe2000c10150c */
[----:B------:R-:W-:Y:S01]  /*95d0*/  ISETP.GT.AND P1, PT, R5, RZ, P6 ;  /* 0x000000ff0500720c */ /* 0x000fe20003724270 */
[----:B------:R-:W-:Y:S01]  /*95e0*/  FMUL R131, R131, R0 ;  /* 0x0000000083837220 */ /* 0x000fe20000400000 */
[C---:B------:R-:W-:Y:S01]  /*95f0*/  ISETP.GT.AND P2, PT, R5.reuse, RZ, P5 ;  /* 0x000000ff0500720c */ /* 0x040fe20002f44270 */
[----:B------:R-:W-:Y:S01]  /*9600*/  @P0 STG.E.U16 desc[UR12][R8.64+0x2], R123 ;  /* 0x0000027b08000986 */ /* 0x000fe2000c10150c */
[----:B------:R-:W-:Y:S01]  /*9610*/  ISETP.GT.AND P0, PT, R5, 0x8, P6 ;  /* 0x000000080500780c */ /* 0x000fe20003704270 */
[----:B------:R-:W-:Y:S01]  /*9620*/  IMAD.SHL.U32 R13, R14, 0x80, RZ ;  /* 0x000000800e0d7824 */ /* 0x000fe200078e00ff */
[----:B------:R-:W-:Y:S01]  /*9630*/  F2FP.F16.F32.PACK_AB R124, RZ, R124 ;  /* 0x0000007cff7c723e */ /* 0x000fe200000000ff */
[-C--:B------:R-:W-:Y:S01]  /*9640*/  FMUL R132, R132, R0.reuse ;  /* 0x0000000084847220 */ /* 0x080fe20000400000 */
[----:B------:R-:W-:Y:S01]  /*9650*/  F2FP.F16.F32.PACK_AB R125, RZ, R125 ;  /* 0x0000007dff7d723e */ /* 0x000fe200000000ff */
[----:B------:R-:W-:Y:S01]  /*9660*/  FMUL R133, R133, R0 ;  /* 0x0000000085857220 */ /* 0x000fe20000400000 */
[----:B------:R-:W-:Y:S01]  /*9670*/  F2FP.F16.F32.PACK_AB R126, RZ, R126 ;  /* 0x0000007eff7e723e */ /* 0x000fe200000000ff */
[-C--:B------:R-:W-:Y:S01]  /*9680*/  FMUL R134, R134, R0.reuse ;  /* 0x0000000086867220 */ /* 0x080fe20000400000 */
[----:B------:R-:W-:Y:S01]  /*9690*/  ISETP.GT.AND P3, PT, R7, 0x10, PT ;  /* 0x000000100700780c */ /* 0x000fe20003f64270 */
[----:B------:R-:W-:Y:S01]  /*96a0*/  @P1 STG.E.U16 desc[UR12][R2.64+0x10], R124 ;  /* 0x0000107c02001986 */ /* 0x000fe2000c10150c */
[----:B------:R-:W-:Y:S01]  /*96b0*/  ISETP.GT.AND P1, PT, R5, 0x8, P5 ;  /* 0x000000080500780c */ /* 0x000fe20002f24270 */
[----:B------:R-:W-:Y:S01]  /*96c0*/  FMUL R135, R135, R0 ;  /* 0x0000000087877220 */ /* 0x000fe20000400000 */
[----:B------:R-:W-:Y:S01]  /*96d0*/  F2FP.F16.F32.PACK_AB R127, RZ, R127 ;  /* 0x0000007fff7f723e */ /* 0x000fe200000000ff */
[----:B------:R-:W-:Y:S01]  /*96e0*/  @P2 STG.E.U16 desc[UR12][R2.64+0x12], R125 ;  /* 0x0000127d02002986 */ /* 0x000fe2000c10150c */
[----:B------:R-:W-:Y:S01]  /*96f0*/  F2FP.F16.F32.PACK_AB R128, RZ, R128 ;  /* 0x00000080ff80723e */ /* 0x000fe200000000ff */
[-C--:B------:R-:W-:Y:S01]  /*9700*/  FMUL R136, R136, R0.reuse ;  /* 0x0000000088887220 */ /* 0x080fe20000400000 */
[----:B------:R-:W-:Y:S01]  /*9710*/  ISETP.GT.AND P2, PT, R7, 0x11, PT ;  /* 0x000000110700780c */ /* 0x000fe20003f44270 */
[----:B------:R-:W-:Y:S01]  /*9720*/  @P0 STG.E.U16 desc[UR12][R8.64+0x10], R126 ;  /* 0x0000107e08000986 */ /* 0x000fe2000c10150c */
[----:B------:R-:W-:Y:S01]  /*9730*/  ISETP.GT.AND P0, PT, R5, RZ, P3 ;  /* 0x000000ff0500720c */ /* 0x000fe20001f04270 */
[-C--:B------:R-:W-:Y:S01]  /*9740*/  FMUL R137, R137, R0.reuse ;  /* 0x0000000089897220 */ /* 0x080fe20000400000 */
[----:B------:R-:W-:Y:S01]  /*9750*/  F2FP.F16.F32.PACK_AB R129, RZ, R129 ;  /* 0x00000081ff81723e */ /* 0x000fe200000000ff */
[----:B------:R-:W-:Y:S01]  /*9760*/  FMUL R138, R138, R0 ;  /* 0x000000008a8a7220 */ /* 0x000fe20000400000 */
[----:B------:R-:W-:Y:S01]  /*9770*/  F2FP.F16.F32.PACK_AB R130, RZ, R130 ;  /* 0x00000082ff82723e */ /* 0x000fe200000000ff */
[----:B------:R-:W-:Y:S01]  /*9780*/  @P1 STG.E.U16 desc[UR12][R8.64+0x12], R127 ;  /* 0x0000127f08001986 */ /* 0x000fe2000c10150c */
[----:B------:R-:W-:Y:S01]  /*9790*/  F2FP.F16.F32.PACK_AB R131, RZ, R131 ;  /* 0x00000083ff83723e */ /* 0x000fe200000000ff */
[-C--:B------:R-:W-:Y:S01]  /*97a0*/  FMUL R139, R139, R0.reuse ;  /* 0x000000008b8b7220 */ /* 0x080fe20000400000 */
[----:B------:R-:W-:Y:S01]  /*97b0*/  SHF.L.U64.HI R15, R14, 0x7, R15 ;  /* 0x000000070e0f7819 */ /* 0x000fe2000001020f */
[-C--:B------:R-:W-:Y:S01]  /*97c0*/  FMUL R140, R140, R0.reuse ;  /* 0x000000008c8c7220 */ /* 0x080fe20000400000 */
[----:B------:R-:W-:Y:S01]  /*97d0*/  LOP3.LUT R17, R13, 0x2, RZ, 0xfc, !PT ;  /* 0x000000020d117812 */ /* 0x000fe200078efcff */
[----:B------:R-:W-:Y:S01]  /*97e0*/  FMUL R141, R141, R0 ;  /* 0x000000008d8d7220 */ /* 0x000fe20000400000 */
[----:B------:R-:W-:Y:S01]  /*97f0*/  F2FP.F16.F32.PACK_AB R132, RZ, R132 ;  /* 0x00000084ff84723e */ /* 0x000fe200000000ff */
[----:B------:R2:W-:Y:S01]  /*9800*/  @P0 STG.E.U16 desc[UR12][R2.64+0x20], R128 ;  /* 0x0000208002000986 */ /* 0x0005e2000c10150c */
[----:B------:R-:W-:Y:S01]  /*9810*/  ISETP.GT.AND P0, PT, R5, RZ, P2 ;  /* 0x000000ff0500720c */ /* 0x000fe20001704270 */
[-C--:B------:R-:W-:Y:S01]  /*9820*/  FMUL R142, R142, R0.reuse ;  /* 0x000000008e8e7220 */ /* 0x080fe20000400000 */
[----:B------:R-:W-:Y:S01]  /*9830*/  ISETP.GT.AND P1, PT, R7, 0x19, PT ;  /* 0x000000190700780c */ /* 0x000fe20003f24270 */
[-C--:B------:R-:W-:Y:S01]  /*9840*/  FMUL R143, R143, R0.reuse ;  /* 0x000000008f8f7220 */ /* 0x080fe20000400000 */
[----:B------:R-:W-:Y:S01]  /*9850*/  F2FP.F16.F32.PACK_AB R133, RZ, R133 ;  /* 0x00000085ff85723e */ /* 0x000fe200000000ff */
[----:B------:R-:W-:Y:S01]  /*9860*/  FMUL R144, R144, R0 ;  /* 0x0000000090907220 */ /* 0x000fe20000400000 */
[----:B------:R-:W-:Y:S01]  /*9870*/  F2FP.F16.F32.PACK_AB R134, RZ, R134 ;  /* 0x00000086ff86723e */ /* 0x000fe200000000ff */
[-C--:B------:R-:W-:Y:S01]  /*9880*/  FMUL R145, R145, R0.reuse ;  /* 0x0000000091917220 */ /* 0x080fe20000400000 */
[----:B------:R-:W-:Y:S01]  /*9890*/  F2FP.F16.F32.PACK_AB R135, RZ, R135 ;  /* 0x00000087ff87723e */ /* 0x000fe200000000ff */
[----:B------:R-:W-:Y:S01]  /*98a0*/  FMUL R146, R146, R0 ;  /* 0x0000000092927220 */ /* 0x000fe20000400000 */
[----:B------:R-:W-:Y:S01]  /*98b0*/  F2FP.F16.F32.PACK_AB R136, RZ, R136 ;  /* 0x00000088ff88723e */ /* 0x000fe200000000ff */
[-C--:B------:R-:W-:Y:S01]  /*98c0*/  FMUL R147, R147, R0.reuse ;  /* 0x0000000093937220 */ /* 0x080fe20000400000 */
[----:B------:R-:W-:Y:S01]  /*98d0*/  F2FP.F16.F32.PACK_AB R137, RZ, R137 ;  /* 0x00000089ff89723e */ /* 0x000fe200000000ff */
[----:B------:R3:W-:Y:S01]  /*98e0*/  @P0 STG.E.U16 desc[UR12][R2.64+0x22], R129 ;  /* 0x0000228102000986 */ /* 0x0007e2000c10150c */
[----:B------:R-:W-:Y:S01]  /*98f0*/  ISETP.GT.AND P0, PT, R5, 0x8, P3 ;  /* 0x000000080500780c */ /* 0x000fe20001f04270 */
[----:B------:R-:W-:Y:S01]  /*9900*/  FMUL R148, R148, R0 ;  /* 0x0000000094947220 */ /* 0x000fe20000400000 */
[----:B------:R-:W-:Y:S01]  /*9910*/  F2FP.F16.F32.PACK_AB R138, RZ, R138 ;  /* 0x0000008aff8a723e */ /* 0x000fe200000000ff */
[-C--:B------:R-:W-:Y:S01]  /*9920*/  FMUL R149, R149, R0.reuse ;  /* 0x0000000095957220 */ /* 0x080fe20000400000 */
[----:B------:R-:W-:Y:S01]  /*9930*/  F2FP.F16.F32.PACK_AB R139, RZ, R139 ;  /* 0x0000008bff8b723e */ /* 0x000fe200000000ff */
[----:B------:R-:W-:Y:S01]  /*9940*/  FMUL R150, R150, R0 ;  /* 0x0000000096967220 */ /* 0x000fe20000400000 */
[----:B------:R-:W-:Y:S01]  /*9950*/  F2FP.F16.F32.PACK_AB R140, RZ, R140 ;  /* 0x0000008cff8c723e */ /* 0x000fe200000000ff */
[-C--:B------:R-:W-:Y:S01]  /*9960*/  FMUL R151, R151, R0.reuse ;  /* 0x0000000097977220 */ /* 0x080fe20000400000 */
[----:B------:R-:W-:Y:S01]  /*9970*/  ISETP.GT.AND P5, PT, R7, 0x29, PT ;  /* 0x000000290700780c */ /* 0x000fe20003fa4270 */
[-C--:B------:R-:W-:Y:S01]  /*9980*/  FMUL R88, R88, R0.reuse ;  /* 0x0000000058587220 */ /* 0x080fe20000400000 */
[----:B------:R-:W-:Y:S01]  /*9990*/  F2FP.F16.F32.PACK_AB R141, RZ, R141 ;  /* 0x0000008dff8d723e */ /* 0x000fe200000000ff */
[----:B------:R-:W-:Y:S01]  /*99a0*/  FMUL R89, R89, R0 ;  /* 0x0000000059597220 */ /* 0x000fe20000400000 */
[----:B------:R-:W-:Y:S01]  /*99b0*/  F2FP.F16.F32.PACK_AB R142, RZ, R142 ;  /* 0x0000008eff8e723e */ /* 0x000fe200000000ff */
[----:B------:R-:W-:Y:S01]  /*99c0*/  @P0 STG.E.U16 desc[UR12][R8.64+0x20], R130 ;  /* 0x0000208208000986 */ /* 0x000fe2000c10150c */
[----:B------:R-:W-:Y:S01]  /*99d0*/  ISETP.GT.AND P0, PT, R5, 0x8, P2 ;  /* 0x000000080500780c */ /* 0x000fe20001704270 */
[-C--:B------:R-:W-:Y:S01]  /*99e0*/  FMUL R90, R90, R0.reuse ;  /* 0x000000005a5a7220 */ /* 0x080fe20000400000 */
[----:B------:R-:W-:Y:S01]  /*99f0*/  ISETP.GT.AND P2, PT, R7, 0x18, PT ;  /* 0x000000180700780c */ /* 0x000fe20003f44270 */
[-C--:B------:R-:W-:Y:S01]  /*9a00*/  FMUL R91, R91, R0.reuse ;  /* 0x000000005b5b7220 */ /* 0x080fe20000400000 */
[----:B------:R-:W-:Y:S01]  /*9a10*/  F2FP.F16.F32.PACK_AB R143, RZ, R143 ;  /* 0x0000008fff8f723e */ /* 0x000fe200000000ff */
[-C--:B------:R-:W-:Y:S01]  /*9a20*/  FMUL R92, R92, R0.reuse ;  /* 0x000000005c5c7220 */ /* 0x080fe20000400000 */
[----:B------:R-:W-:Y:S01]  /*9a30*/  ISETP.GT.AND P3, PT, R7, 0x30, PT ;  /* 0x000000300700780c */ /* 0x000fe20003f64270 */
[----:B------:R-:W-:Y:S01]  /*9a40*/  FMUL R93, R93, R0 ;  /* 0x000000005d5d7220 */ /* 0x000fe20000400000 */
[----:B------:R-:W-:Y:S01]  /*9a50*/  F2FP.F16.F32.PACK_AB R144, RZ, R144 ;  /* 0x00000090ff90723e */ /* 0x000fe200000000ff */
[-C--:B------:R-:W-:Y:S01]  /*9a60*/  FMUL R94, R94, R0.reuse ;  /* 0x000000005e5e7220 */ /* 0x080fe20000400000 */
[----:B------:R-:W-:Y:S01]  /*9a70*/  F2FP.F16.F32.PACK_AB R145, RZ, R145 ;  /* 0x00000091ff91723e */ /* 0x000fe200000000ff */
[----:B------:R-:W-:Y:S01]  /*9a80*/  FMUL R95, R95, R0 ;  /* 0x000000005f5f7220 */ /* 0x000fe20000400000 */
[----:B------:R-:W-:Y:S01]  /*9a90*/  F2FP.F16.F32.PACK_AB R146, RZ, R146 ;  /* 0x00000092ff92723e */ /* 0x000fe200000000ff */
[----:B------:R-:W-:Y:S01]  /*9aa0*/  @P0 STG.E.U16 desc[UR12][R8.64+0x22], R131 ;  /* 0x0000228308000986 */ /* 0x000fe2000c10150c */
[----:B------:R-:W-:Y:S01]  /*9ab0*/  IADD3 R10, P0, R13, R2, RZ ;  /* 0x000000020d0a7210 */ /* 0x000fe20007f1e0ff */
[-C--:B------:R-:W-:Y:S01]  /*9ac0*/  FMUL R96, R96, R0.reuse ;  /* 0x0000000060607220 */ /* 0x080fe20000400000 */
[----:B------:R-:W-:Y:S01]  /*9ad0*/  F2FP.F16.F32.PACK_AB R147, RZ, R147 ;  /* 0x00000093ff93723e */ /* 0x000fe200000000ff */
[----:B------:R-:W-:Y:S01]  /*9ae0*/  FMUL R97, R97, R0 ;  /* 0x0000000061617220 */ /* 0x000fe20000400000 */
[----:B------:R-:W-:Y:S01]  /*9af0*/  F2FP.F16.F32.PACK_AB R148, RZ, R148 ;  /* 0x00000094ff94723e */ /* 0x000fe200000000ff */
[--C-:B------:R-:W-:Y:S01]  /*9b00*/  IMAD.X R11, R15, 0x1, R3.reuse, P0 ;  /* 0x000000010f0b7824 */ /* 0x100fe200000e0603 */
[----:B0-----:R-:W-:Y:S01]  /*9b10*/  IADD3 R120, P0, R17, R2, RZ ;  /* 0x0000000211787210 */ /* 0x001fe20007f1e0ff */
[-C--:B------:R-:W-:Y:S01]  /*9b20*/  FMUL R98, R98, R0.reuse ;  /* 0x0000000062627220 */ /* 0x080fe20000400000 */
[----:B------:R-:W-:Y:S01]  /*9b30*/  F2FP.F16.F32.PACK_AB R149, RZ, R149 ;  /* 0x00000095ff95723e */ /* 0x000fe200000000ff */
[----:B------:R-:W-:Y:S01]  /*9b40*/  FMUL R99, R99, R0 ;  /* 0x0000000063637220 */ /* 0x000fe20000400000 */
[----:B------:R-:W-:Y:S01]  /*9b50*/  F2FP.F16.F32.PACK_AB R150, RZ, R150 ;  /* 0x00000096ff96723e */ /* 0x000fe200000000ff */
[----:B-1----:R-:W-:Y:S01]  /*9b60*/  IMAD.X R121, R15, 0x1, R3, P0 ;  /* 0x000000010f797824 */ /* 0x002fe200000e0603 */
[----:B------:R-:W-:Y:S01]  /*9b70*/  ISETP.GT.AND P0, PT, R5, RZ, P2 ;  /* 0x000000ff0500720c */ /* 0x000fe20001704270 */
[-C--:B------:R-:W-:Y:S01]  /*9b80*/  FMUL R100, R100, R0.reuse ;  /* 0x0000000064647220 */ /* 0x080fe20000400000 */
[----:B------:R-:W-:Y:S01]  /*9b90*/  F2FP.F16.F32.PACK_AB R151, RZ, R151 ;  /* 0x00000097ff97723e */ /* 0x000fe200000000ff */
[-C--:B------:R-:W-:Y:S01]  /*9ba0*/  FMUL R101, R101, R0.reuse ;  /* 0x0000000065657220 */ /* 0x080fe20000400000 */
[----:B------:R-:W-:Y:S01]  /*9bb0*/  LOP3.LUT R21, R13, 0x10, RZ, 0xfc, !PT ;  /* 0x000000100d157812 */ /* 0x000fe200078efcff */
[----:B------:R-:W-:Y:S01]  /*9bc0*/  FMUL R102, R102, R0 ;  /* 0x0000000066667220 */ /* 0x000fe20000400000 */
[----:B------:R-:W-:Y:S01]  /*9bd0*/  F2FP.F16.F32.PACK_AB R88, RZ, R88 ;  /* 0x00000058ff58723e */ /* 0x000fe200000000ff */
[-C--:B------:R-:W-:Y:S01]  /*9be0*/  FMUL R103, R103, R0.reuse ;  /* 0x0000000067677220 */ /* 0x080fe20000400000 */
[----:B------:R-:W-:Y:S01]  /*9bf0*/  LOP3.LUT R23, R13, 0x12, RZ, 0xfc, !PT ;  /* 0x000000120d177812 */ /* 0x000fe200078efcff */
[-C--:B------:R-:W-:Y:S01]  /*9c00*/  FMUL R104, R104, R0.reuse ;  /* 0x0000000068687220 */ /* 0x080fe20000400000 */
[----:B------:R-:W-:Y:S01]  /*9c10*/  F2FP.F16.F32.PACK_AB R89, RZ, R89 ;  /* 0x00000059ff59723e */ /* 0x000fe200000000ff */
[----:B------:R-:W-:Y:S01]  /*9c20*/  FMUL R105, R105, R0 ;  /* 0x0000000069697220 */ /* 0x000fe20000400000 */
[----:B------:R-:W-:Y:S01]  /*9c30*/  F2FP.F16.F32.PACK_AB R90, RZ, R90 ;  /* 0x0000005aff5a723e */ /* 0x000fe200000000ff */
[----:B------:R-:W-:Y:S01]  /*9c40*/  @P0 STG.E.U16 desc[UR12][R2.64+0x30], R132 ;  /* 0x0000308402000986 */ /* 0x000fe2000c10150c */
[----:B------:R-:W-:Y:S01]  /*9c50*/  ISETP.GT.AND P0, PT, R5, RZ, P1 ;  /* 0x000000ff0500720c */ /* 0x000fe20000f04270 */
[-C--:B------:R-:W-:Y:S01]  /*9c60*/  FMUL R106, R106, R0.reuse ;  /* 0x000000006a6a7220 */ /* 0x080fe20000400000 */
[----:B------:R-:W-:Y:S01]  /*9c70*/  F2FP.F16.F32.PACK_AB R91, RZ, R91 ;  /* 0x0000005bff5b723e */ /* 0x000fe200000000ff */
[----:B------:R-:W-:Y:S01]  /*9c80*/  FMUL R107, R107, R0 ;  /* 0x000000006b6b7220 */ /* 0x000fe20000400000 */
[----:B------:R-:W-:Y:S01]  /*9c90*/  F2FP.F16.F32.PACK_AB R92, RZ, R92 ;  /* 0x0000005cff5c723e */ /* 0x000fe200000000ff */
[-C--:B------:R-:W-:Y:S01]  /*9ca0*/  FMUL R108, R108, R0.reuse ;  /* 0x000000006c6c7220 */ /* 0x080fe20000400000 */
[----:B------:R-:W-:Y:S01]  /*9cb0*/  PRMT R4, R91, 0x7610, R4 ;  /* 0x000076105b047816 */ /* 0x000fe20000000004 */
[-C--:B------:R-:W-:Y:S01]  /*9cc0*/  FMUL R109, R109, R0.reuse ;  /* 0x000000006d6d7220 */ /* 0x080fe20000400000 */
[----:B------:R-:W-:Y:S01]  /*9cd0*/  LOP3.LUT R91, R13, 0x22, RZ, 0xfc, !PT ;  /* 0x000000220d5b7812 */ /* 0x000fe200078efcff */
        /* <DEDUP_REMOVED lines=18> */
[----:B------:R-:W-:Y:S01]  /*9e00*/  @P0 STG.E.U16 desc[UR12][R8.64+0x30], R134 ;  /* 0x0000308608000986 */ /* 0x000fe2000c10150c */
[----:B------:R-:W-:Y:S01]  /*9e10*/  ISETP.GT.AND P0, PT, R5, 0x8, P1 ;  /* 0x000000080500780c */ /* 0x000fe20000f04270 */
        /* <DEDUP_REMOVED lines=125> */
[----:B------:R-:W-:Y:S01]  /*a5f0*/  ISETP.GT.AND P0, PT, R5, RZ, P3 ;  /* 0x000000ff0500720c */ /* 0x000fe20001f04270 */
        /* <DEDUP_REMOVED lines=24> */
[----:B------:R-:W-:Y:S01]  /*a780*/  FMUL R0, R55, R0 ;  /* 0x0000000037007220 */ /* 0x000fe20000400000 */
[----:B------:R-:W-:Y:S01]  /*a790*/  F2FP.F16.F32.PACK_AB R33, RZ, R33 ;  /* 0x00000021ff21723e */ /* 0x000fe200000000ff */
[----:B------:R-:W-:Y:S01]  /*a7a0*/  @P0 STG.E.U16 desc[UR12][R2.64+0x62], R145 ;  /* 0x0000629102000986 */ /* 0x000fe2000c10150c */
[----:B------:R-:W-:-:S02]  /*a7b0*/  ISETP.GT.AND P0, PT, R5, 0x8, P3 ;  /* 0x000000080500780c */ /* 0x000fc40001f04270 */
[----:B------:R-:W-:Y:S02]  /*a7c0*/  F2FP.F16.F32.PACK_AB R34, RZ, R34 ;  /* 0x00000022ff22723e */ /* 0x000fe400000000ff */
[----:B------:R-:W-:Y:S02]  /*a7d0*/  F2FP.F16.F32.PACK_AB R35, RZ, R35 ;  /* 0x00000023ff23723e */ /* 0x000fe400000000ff */
[----:B------:R-:W-:Y:S02]  /*a7e0*/  F2FP.F16.F32.PACK_AB R36, RZ, R36 ;  /* 0x00000024ff24723e */ /* 0x000fe400000000ff */
[----:B------:R-:W-:Y:S02]  /*a7f0*/  F2FP.F16.F32.PACK_AB R37, RZ, R37 ;  /* 0x00000025ff25723e */ /* 0x000fe400000000ff */
[----:B------:R-:W-:Y:S02]  /*a800*/  F2FP.F16.F32.PACK_AB R38, RZ, R38 ;  /* 0x00000026ff26723e */ /* 0x000fe400000000ff */
        /* <DEDUP_REMOVED lines=10> */
[----:B------:R-:W-:-:S02]  /*a8b0*/  ISETP.GT.AND P0, PT, R5, RZ, P2 ;  /* 0x000000ff0500720c */ /* 0x000fc40001704270 */
[----:B------:R-:W-:Y:S02]  /*a8c0*/  F2FP.F16.F32.PACK_AB R46, RZ, R46 ;  /* 0x0000002eff2e723e */ /* 0x000fe400000000ff */
[----:B------:R-:W-:Y:S02]  /*a8d0*/  F2FP.F16.F32.PACK_AB R47, RZ, R47 ;  /* 0x0000002fff2f723e */ /* 0x000fe400000000ff */
[----:B------:R-:W-:Y:S02]  /*a8e0*/  F2FP.F16.F32.PACK_AB R48, RZ, R48 ;  /* 0x00000030ff30723e */ /* 0x000fe400000000ff */
[----:B------:R-:W-:Y:S02]  /*a8f0*/  F2FP.F16.F32.PACK_AB R49, RZ, R49 ;  /* 0x00000031ff31723e */ /* 0x000fe400000000ff */
[----:B------:R-:W-:Y:S02]  /*a900*/  F2FP.F16.F32.PACK_AB R50, RZ, R50 ;  /* 0x00000032ff32723e */ /* 0x000fe400000000ff */
[----:B------:R-:W-:Y:S01]  /*a910*/  F2FP.F16.F32.PACK_AB R51, RZ, R51 ;  /* 0x00000033ff33723e */ /* 0x000fe200000000ff */
[----:B------:R-:W-:Y:S01]  /*a920*/  @P0 STG.E.U16 desc[UR12][R2.64+0x70], R148 ;  /* 0x0000709402000986 */ /* 0x000fe2000c10150c */
[----:B------:R-:W-:-:S02]  /*a930*/  ISETP.GT.AND P0, PT, R7, 0x39, PT ;  /* 0x000000390700780c */ /* 0x000fc40003f04270 */
[----:B------:R-:W-:Y:S02]  /*a940*/  F2FP.F16.F32.PACK_AB R52, RZ, R52 ;  /* 0x00000034ff34723e */ /* 0x000fe400000000ff */
[----:B------:R-:W-:Y:S02]  /*a950*/  ISETP.GT.AND P6, PT, R5, RZ, P0 ;  /* 0x000000ff0500720c */ /* 0x000fe400007c4270 */
[----:B------:R-:W-:Y:S02]  /*a960*/  F2FP.F16.F32.PACK_AB R53, RZ, R53 ;  /* 0x00000035ff35723e */ /* 0x000fe400000000ff */
[----:B------:R-:W-:-:S09]  /*a970*/  F2FP.F16.F32.PACK_AB R54, RZ, R54 ;  /* 0x00000036ff36723e */ /* 0x000fd200000000ff */
[----:B------:R-:W-:Y:S01]  /*a980*/  @P6 STG.E.U16 desc[UR12][R2.64+0x72], R149 ;  /* 0x0000729502006986 */ /* 0x000fe2000c10150c */
[----:B------:R-:W-:-:S13]  /*a990*/  ISETP.GT.AND P6, PT, R5, 0x8, P2 ;  /* 0x000000080500780c */ /* 0x000fda00017c4270 */
[----:B------:R-:W-:Y:S01]  /*a9a0*/  @P6 STG.E.U16 desc[UR12][R8.64+0x70], R150 ;  /* 0x0000709608006986 */ /* 0x000fe2000c10150c */
[----:B------:R-:W-:-:S13]  /*a9b0*/  ISETP.GT.AND P6, PT, R5, 0x8, P0 ;  /* 0x000000080500780c */ /* 0x000fda00007c4270 */
[----:B------:R-:W-:Y:S01]  /*a9c0*/  @P6 STG.E.U16 desc[UR12][R8.64+0x72], R151 ;  /* 0x0000729708006986 */ /* 0x000fe2000c10150c */
[----:B--2---:R-:W-:-:S05]  /*a9d0*/  IADD3 R128, P6, R21, R2, RZ ;  /* 0x0000000215807210 */ /* 0x004fca0007fde0ff */
[----:B---3--:R-:W-:Y:S01]  /*a9e0*/  IMAD.X R129, R15, 0x1, R3, P6 ;  /* 0x000000010f817824 */ /* 0x008fe200030e0603 */
[----:B------:R-:W-:-:S13]  /*a9f0*/  ISETP.GT.AND P6, PT, R5, 0x40, P4 ;  /* 0x000000400500780c */ /* 0x000fda00027c4270 */
[----:B------:R-:W-:Y:S01]  /*aa00*/  @P6 STG.E.U16 desc[UR12][R10.64], R88 ;  /* 0x000000580a006986 */ /* 0x000fe2000c10150c */
[----:B------:R-:W-:-:S05]  /*aa10*/  IADD3 R122, P6, R23, R2, RZ ;  /* 0x00000002177a7210 */ /* 0x000fca0007fde0ff */
[----:B------:R-:W-:Y:S01]  /*aa20*/  IMAD.X R123, R15, 0x1, R3, P6 ;  /* 0x000000010f7b7824 */ /* 0x000fe200030e0603 */
[----:B------:R-:W-:-:S04]  /*aa30*/  ISETP.GT.AND P6, PT, R7, 0x1, PT ;  /* 0x000000010700780c */ /* 0x000fc80003fc4270 */
[----:B------:R-:W-:-:S13]  /*aa40*/  ISETP.GT.AND P6, PT, R5, 0x40, P6 ;  /* 0x000000400500780c */ /* 0x000fda00037c4270 */
[----:B------:R0:W-:Y:S01]  /*aa50*/  @P6 STG.E.U16 desc[UR12][R120.64], R89 ;  /* 0x0000005978006986 */ /* 0x0001e2000c10150c */
[----:B------:R-:W-:-:S05]  /*aa60*/  IADD3 R18, P6, R13, R8, RZ ;  /* 0x000000080d127210 */ /* 0x000fca0007fde0ff */
[----:B------:R-:W-:Y:S01]  /*aa70*/  IMAD.X R19, R15, 0x1, R9, P6 ;  /* 0x000000010f137824 */ /* 0x000fe200030e0609 */
[----:B------:R-:W-:Y:S02]  /*aa80*/  ISETP.GT.AND P6, PT, R5, 0x48, P4 ;  /* 0x000000480500780c */ /* 0x000fe400027c4270 */
[----:B0-----:R-:W-:-:S11]  /*aa90*/  LOP3.LUT R89, R13, 0x20, RZ, 0xfc, !PT ;  /* 0x000000200d597812 */ /* 0x001fd600078efcff */
        /* <DEDUP_REMOVED lines=8> */
[----:B------:R-:W-:-:S04]  /*ab20*/  ISETP.GT.AND P6, PT, R7, 0x8, PT ;  /* 0x000000080700780c */ /* 0x000fc80003fc4270 */
[----:B------:R-:W-:Y:S02]  /*ab30*/  ISETP.GT.AND P6, PT, R5, 0x40, P6 ;  /* 0x000000400500780c */ /* 0x000fe400037c4270 */
[----:B0-----:R-:W-:Y:S02]  /*ab40*/  PRMT R4, R95, 0x7610, R4 ;  /* 0x000076105f047816 */ /* 0x001fe40000000004 */
[----:B------:R-:W-:-:S09]  /*ab50*/  LOP3.LUT R95, R13, 0x32, RZ, 0xfc, !PT ;  /* 0x000000320d5f7812 */ /* 0x000fd200078efcff */
        /* <DEDUP_REMOVED lines=105> */
[----:B------:R-:W-:-:S13]  /*b1f0*/  ISETP.GT.AND P6, PT, R5, 0x48, P5 ;  /* 0x000000480500780c */ /* 0x000fda0002fc4270 */
[----:B------:R0:W-:Y:S01]  /*b200*/  @P6 STG.E.U16 desc[UR12][R126.64], R4 ;  /* 0x000000047e006986 */ /* 0x0001e2000c10150c */
[----:B------:R-:W-:-:S05]  /*b210*/  IADD3 R122, P6, R109, R2, RZ ;  /* 0x000000026d7a7210 */ /* 0x000fca0007fde0ff */
[----:B------:R-:W-:Y:S01]  /*b220*/  IMAD.X R123, R15, 0x1, R3, P6 ;  /* 0x000000010f7b7824 */ /* 0x000fe200030e0603 */
[----:B------:R-:W-:Y:S02]  /*b230*/  ISETP.GT.AND P6, PT, R5, 0x40, P3 ;  /* 0x000000400500780c */ /* 0x000fe40001fc4270 */
[----:B0-----:R-:W-:-:S11]  /*b240*/  PRMT R4, R114, 0x7610, R4 ;  /* 0x0000761072047816 */ /* 0x001fd60000000004 */
[----:B------:R0:W-:Y:S01]  /*b250*/  @P6 STG.E.U16 desc[UR12][R124.64], R112 ;  /* 0x000000707c006986 */ /* 0x0001e2000c10150c */
[----:B------:R-:W-:-:S05]  /*b260*/  IADD3 R128, P6, R111, R2, RZ ;  /* 0x000000026f807210 */ /* 0x000fca0007fde0ff */
[----:B------:R-:W-:Y:S01]  /*b270*/  IMAD.X R129, R15, 0x1, R3, P6 ;  /* 0x000000010f817824 */ /* 0x000fe200030e0603 */
[----:B------:R-:W-:-:S13]  /*b280*/  ISETP.GT.AND P6, PT, R5, 0x40, P1 ;  /* 0x000000400500780c */ /* 0x000fda0000fc4270 */
[----:B------:R1:W-:Y:S01]  /*b290*/  @P6 STG.E.U16 desc[UR12][R120.64], R113 ;  /* 0x0000007178006986 */ /* 0x0003e2000c10150c */
[----:B------:R-:W-:-:S05]  /*b2a0*/  IADD3 R2, P6, R105, R8, RZ ;  /* 0x0000000869027210 */ /* 0x000fca0007fde0ff */
[----:B------:R-:W-:Y:S01]  /*b2b0*/  IMAD.X R3, R15, 0x1, R9, P6 ;  /* 0x000000010f037824 */ /* 0x000fe200030e0609 */
[----:B------:R-:W-:-:S13]  /*b2c0*/  ISETP.GT.AND P6, PT, R5, 0x48, P3 ;  /* 0x000000480500780c */ /* 0x000fda0001fc4270 */
[----:B------:R-:W-:Y:S01]  /*b2d0*/  @P6 STG.E.U16 desc[UR12][R2.64], R4 ;  /* 0x0000000402006986 */ /* 0x000fe2000c10150c */
[----:B0-----:R-:W-:-:S05]  /*b2e0*/  IADD3 R112, P6, R107, R8, RZ ;  /* 0x000000086b707210 */ /* 0x001fca0007fde0ff */
[----:B-1----:R-:W-:Y:S01]  /*b2f0*/  IMAD.X R113, R15, 0x1, R9, P6 ;  /* 0x000000010f717824 */ /* 0x002fe200030e0609 */
[----:B------:R-:W-:-:S13]  /*b300*/  ISETP.GT.AND P6, PT, R5, 0x48, P1 ;  /* 0x000000480500780c */ /* 0x000fda0000fc4270 */
[----:B------:R0:W-:Y:S01]  /*b310*/  @P6 STG.E.U16 desc[UR12][R112.64], R115 ;  /* 0x0000007370006986 */ /* 0x0001e2000c10150c */
[----:B------:R-:W-:-:S05]  /*b320*/  IADD3 R114, P6, R109, R8, RZ ;  /* 0x000000086d727210 */ /* 0x000fca0007fde0ff */
[----:B0-----:R-:W-:Y:S01]  /*b330*/  IMAD.X R115, R15, 0x1, R9, P6 ;  /* 0x000000010f737824 */ /* 0x001fe200030e0609 */
[----:B------:R-:W-:-:S13]  /*b340*/  ISETP.GT.AND P6, PT, R5, 0x40, P2 ;  /* 0x000000400500780c */ /* 0x000fda00017c4270 */
        /* <DEDUP_REMOVED lines=13> */
[----:B0-----:R-:W-:-:S05]  /*b420*/  IADD3 R116, P6, R21, R10, RZ ;  /* 0x0000000a15747210 */ /* 0x001fca0007fde0ff */
[----:B-1----:R-:W-:Y:S01]  /*b430*/  IMAD.X R117, R15, 0x1, R11, P6 ;  /* 0x000000010f757824 */ /* 0x002fe200030e060b */
[----:B------:R-:W-:-:S13]  /*b440*/  ISETP.GT.AND P6, PT, R5, 0x80, P4 ;  /* 0x000000800500780c */ /* 0x000fda00027c4270 */
[----:B------:R0:W-:Y:S01]  /*b450*/  @P6 STG.E.U16 desc[UR12][R2.64], R56 ;  /* 0x0000003802006986 */ /* 0x0001e2000c10150c */
[----:B--2---:R-:W-:-:S05]  /*b460*/  IADD3 R114, P6, R23, R10, RZ ;  /* 0x0000000a17727210 */ /* 0x004fca0007fde0ff */
[----:B------:R-:W-:Y:S01]  /*b470*/  IMAD.X R115, R15, 0x1, R11, P6 ;  /* 0x000000010f737824 */ /* 0x000fe200030e060b */
[----:B------:R-:W-:-:S04]  /*b480*/  ISETP.GT.AND P6, PT, R7, 0x1, PT ;  /* 0x000000010700780c */ /* 0x000fc80003fc4270 */
[----:B------:R-:W-:-:S13]  /*b490*/  ISETP.GT.AND P6, PT, R5, 0x80, P6 ;  /* 0x000000800500780c */ /* 0x000fda00037c4270 */
[----:B------:R1:W-:Y:S01]  /*b4a0*/  @P6 STG.E.U16 desc[UR12][R112.64], R57 ;  /* 0x0000003970006986 */ /* 0x0003e2000c10150c */
[----:B---3--:R-:W-:-:S05]  /*b4b0*/  IADD3 R8, P6, R13, R18, RZ ;  /* 0x000000120d087210 */ /* 0x008fca0007fde0ff */
[----:B------:R-:W-:Y:S01]  /*b4c0*/  IMAD.X R9, R15, 0x1, R19, P6 ;  /* 0x000000010f097824 */ /* 0x000fe200030e0613 */
[----:B------:R-:W-:-:S13]  /*b4d0*/  ISETP.GT.AND P6, PT, R5, 0x88, P4 ;  /* 0x000000880500780c */ /* 0x000fda00027c4270 */
[----:B------:R-:W-:Y:S01]  /*b4e0*/  @P6 STG.E.U16 desc[UR12][R8.64], R58 ;  /* 0x0000003a08006986 */ /* 0x000fe2000c10150c */
[----:B0-----:R-:W-:-:S05]  /*b4f0*/  IADD3 R56, P6, R17, R18, RZ ;  /* 0x0000001211387210 */ /* 0x001fca0007fde0ff */
[----:B-1----:R-:W-:Y:S01]  /*b500*/  IMAD.X R57, R15, 0x1, R19, P6 ;  /* 0x000000010f397824 */ /* 0x002fe200030e0613 */
[----:B------:R-:W-:-:S04]  /*b510*/  ISETP.GT.AND P6, PT, R7, 0x1, PT ;  /* 0x000000010700780c */ /* 0x000fc80003fc4270 */
[----:B------:R-:W-:-:S13]  /*b520*/  ISETP.GT.AND P6, PT, R5, 0x88, P6 ;  /* 0x000000880500780c */ /* 0x000fda00037c4270 */
[----:B------:R0:W-:Y:S01]  /*b530*/  @P6 STG.E.U16 desc[UR12][R56.64], R59 ;  /* 0x0000003b38006986 */ /* 0x0001e2000c10150c */
        /* <DEDUP_REMOVED lines=10> */
[----:B0-----:R-:W-:-:S05]  /*b5e0*/  IADD3 R56, P6, R21, R18, RZ ;  /* 0x0000001215387210 */ /* 0x001fca0007fde0ff */
        /* <DEDUP_REMOVED lines=9> */
[----:B-1----:R-:W-:-:S05]  /*b680*/  IADD3 R60, P6, R93, R10, RZ ;  /* 0x0000000a5d3c7210 */ /* 0x002fca0007fde0ff */
[----:B--2---:R-:W-:Y:S01]  /*b690*/  IMAD.X R61, R15, 0x1, R11, P6 ;  /* 0x000000010f3d7824 */ /* 0x004fe200030e060b */
[----:B------:R-:W-:-:S04]  /*b6a0*/  ISETP.GT.AND P6, PT, R7, 0x10, PT ;  /* 0x000000100700780c */ /* 0x000fc80003fc4270 */
[----:B------:R-:W-:-:S13]  /*b6b0*/  ISETP.GT.AND P6, PT, R5, 0x80, P6 ;  /* 0x000000800500780c */ /* 0x000fda00037c4270 */
[----:B------:R1:W-:Y:S01]  /*b6c0*/  @P6 STG.E.U16 desc[UR12][R112.64], R64 ;  /* 0x0000004070006986 */ /* 0x0003e2000c10150c */
[----:B0-----:R-:W-:-:S05]  /*b6d0*/  IADD3 R62, P6, R95, R10, RZ ;  /* 0x0000000a5f3e7210 */ /* 0x001fca0007fde0ff */
[----:B---3--:R-:W-:Y:S01]  /*b6e0*/  IMAD.X R63, R15, 0x1, R11, P6 ;  /* 0x000000010f3f7824 */ /* 0x008fe200030e060b */
        /* <DEDUP_REMOVED lines=14> */
[----:B0-----:R-:W-:Y:S01]  /*b7d0*/  IMAD.X R65, R15, 0x1, R11, P6 ;  /* 0x000000010f417824 */ /* 0x001fe200030e060b */
[----:B------:R-:W-:-:S04]  /*b7e0*/  ISETP.GT.AND P6, PT, R7, 0x18, PT ;  /* 0x000000180700780c */ /* 0x000fc80003fc4270 */
[----:B------:R-:W-:-:S13]  /*b7f0*/  ISETP.GT.AND P6, PT, R5, 0x80, P6 ;  /* 0x000000800500780c */ /* 0x000fda00037c4270 */
[----:B------:R0:W-:Y:S01]  /*b800*/  @P6 STG.E.U16 desc[UR12][R60.64], R68 ;  /* 0x000000443c006986 */ /* 0x0001e2000c10150c */
[----:B--2---:R-:W-:-:S05]  /*b810*/  IADD3 R66, P6, R99, R10, RZ ;  /* 0x0000000a63427210 */ /* 0x004fca0007fde0ff */
        /* <DEDUP_REMOVED lines=19> */
[----:B-1----:R-:W-:-:S05]  /*b950*/  IADD3 R62, P6, R103, R10, RZ ;  /* 0x0000000a673e7210 */ /* 0x002fca0007fde0ff */
[----:B------:R-:W-:Y:S01]  /*b960*/  IMAD.X R63, R15, 0x1, R11, P6 ;  /* 0x000000010f3f7824 */ /* 0x000fe200030e060b */
[----:B------:R-:W-:-:S04]  /*b970*/  ISETP.GT.AND P6, PT, R7, 0x21, PT ;  /* 0x000000210700780c */ /* 0x000fc80003fc4270 */
        /* <DEDUP_REMOVED lines=29> */
[----:B------:R3:W-:Y:S01]  /*bb50*/  @P6 STG.E.U16 desc[UR12][R58.64], R79 ;  /* 0x0000004f3a006986 */ /* 0x0007e2000c10150c */
[----:B0-----:R-:W-:-:S05]  /*bb60*/  IADD3 R60, P6, R109, R10, RZ ;  /* 0x0000000a6d3c7210 */ /* 0x001fca0007fde0ff */
[----:B------:R-:W-:Y:S01]  /*bb70*/  IMAD.X R61, R15, 0x1, R11, P6 ;  /* 0x000000010f3d7824 */ /* 0x000fe200030e060b */
[----:B------:R-:W-:-:S13]  /*bb80*/  ISETP.GT.AND P6, PT, R5, 0x80, P3 ;  /* 0x000000800500780c */ /* 0x000fda0001fc4270 */
[----:B------:R-:W-:Y:S01]  /*bb90*/  @P6 STG.E.U16 desc[UR12][R64.64], R80 ;  /* 0x0000005040006986 */ /* 0x000fe2000c10150c */
[----:B-1----:R-:W-:-:S05]  /*bba0*/  IADD3 R62, P6, R111, R10, RZ ;  /* 0x0000000a6f3e7210 */ /* 0x002fca0007fde0ff */
[----:B------:R-:W-:Y:S01]  /*bbb0*/  IMAD.X R63, R15, 0x1, R11, P6 ;  /* 0x000000010f3f7824 */ /* 0x000fe200030e060b */
[----:B------:R-:W-:-:S13]  /*bbc0*/  ISETP.GT.AND P6, PT, R5, 0x80, P1 ;  /* 0x000000800500780c */ /* 0x000fda0000fc4270 */
[----:B------:R-:W-:Y:S01]  /*bbd0*/  @P6 STG.E.U16 desc[UR12][R66.64], R81 ;  /* 0x0000005142006986 */ /* 0x000fe2000c10150c */
[----:B------:R-:W-:-:S05]  /*bbe0*/  IADD3 R10, P6, R105, R18, RZ ;  /* 0x00000012690a7210 */ /* 0x000fca0007fde0ff */
[----:B------:R-:W-:Y:S01]  /*bbf0*/  IMAD.X R11, R15, 0x1, R19, P6 ;  /* 0x000000010f0b7824 */ /* 0x000fe200030e0613 */
[----:B------:R-:W-:-:S13]  /*bc00*/  ISETP.GT.AND P6, PT, R5, 0x88, P3 ;  /* 0x000000880500780c */ /* 0x000fda0001fc4270 */
[----:B------:R0:W-:Y:S01]  /*bc10*/  @P6 STG.E.U16 desc[UR12][R10.64], R82 ;  /* 0x000000520a006986 */ /* 0x0001e2000c10150c */
[----:B--2---:R-:W-:-:S05]  /*bc20*/  IADD3 R56, P6, R107, R18, RZ ;  /* 0x000000126b387210 */ /* 0x004fca0007fde0ff */
[----:B------:R-:W-:Y:S01]  /*bc30*/  IMAD.X R57, R15, 0x1, R19, P6 ;  /* 0x000000010f397824 */ /* 0x000fe200030e0613 */
        /* <DEDUP_REMOVED lines=10> */
[----:B------:R-:W-:-:S05]  /*bce0*/  IADD3 R18, P6, R13, R2, RZ ;  /* 0x000000020d127210 */ /* 0x000fca0007fde0ff */
[----:B------:R-:W-:Y:S01]  /*bcf0*/  IMAD.X R19, R15, 0x1, R3, P6 ;  /* 0x000000010f137824 */ /* 0x000fe200030e0603 */
        /* <DEDUP_REMOVED lines=8> */
[C---:B------:R-:W-:Y:S02]  /*bd80*/  ISETP.GT.AND P6, PT, R5.reuse, 0xc0, P4 ;  /* 0x000000c00500780c */ /* 0x040fe400027c4270 */
[----:B------:R-:W-:-:S11]  /*bd90*/  ISETP.GT.AND P4, PT, R5, 0xc8, P4 ;  /* 0x000000c80500780c */ /* 0x000fd60002784270 */
[----:B------:R2:W-:Y:S01]  /*bda0*/  @P6 STG.E.U16 desc[UR12][R18.64], R24 ;  /* 0x0000001812006986 */ /* 0x0005e2000c10150c */
[----:B0-----:R-:W-:-:S05]  /*bdb0*/  IADD3 R58, P6, R23, R2, RZ ;  /* 0x00000002173a7210 */ /* 0x001fca0007fde0ff */
[----:B------:R-:W-:Y:S01]  /*bdc0*/  IMAD.X R59, R15, 0x1, R3, P6 ;  /* 0x000000010f3b7824 */ /* 0x000fe200030e0603 */
[----:B------:R-:W-:-:S04]  /*bdd0*/  ISETP.GT.AND P6, PT, R7, 0x1, PT ;  /* 0x000000010700780c */ /* 0x000fc80003fc4270 */
[----:B------:R-:W-:-:S13]  /*bde0*/  ISETP.GT.AND P6, PT, R5, 0xc0, P6 ;  /* 0x000000c00500780c */ /* 0x000fda00037c4270 */
[----:B------:R-:W-:Y:S01]  /*bdf0*/  @P6 STG.E.U16 desc[UR12][R56.64], R25 ;  /* 0x0000001938006986 */ /* 0x000fe2000c10150c */
[----:B-1----:R-:W-:-:S05]  /*be00*/  IADD3 R10, P6, R13, R8, RZ ;  /* 0x000000080d0a7210 */ /* 0x002fca0007fde0ff */
[----:B------:R-:W-:Y:S01]  /*be10*/  IMAD.X R11, R15, 0x1, R9, P6 ;  /* 0x000000010f0b7824 */ /* 0x000fe200030e0609 */
[----:B------:R-:W-:-:S04]  /*be20*/  ISETP.GT.AND P6, PT, R7, 0x1, PT ;  /* 0x000000010700780c */ /* 0x000fc80003fc4270 */
[----:B------:R0:W-:Y:S01]  /*be30*/  @P4 STG.E.U16 desc[UR12][R10.64], R26 ;  /* 0x0000001a0a004986 */ /* 0x0001e2000c10150c */
[----:B------:R-:W-:-:S05]  /*be40*/  IADD3 R12, P4, R17, R8, RZ ;  /* 0x00000008110c7210 */ /* 0x000fca0007f9e0ff */
[----:B------:R-:W-:Y:S01]  /*be50*/  IMAD.X R13, R15, 0x1, R9, P4 ;  /* 0x000000010f0d7824 */ /* 0x000fe200020e0609 */
[----:B------:R-:W-:Y:S02]  /*be60*/  ISETP.GT.AND P4, PT, R5, 0xc8, P6 ;  /* 0x000000c80500780c */ /* 0x000fe40003784270 */
[----:B------:R-:W-:-:S11]  /*be70*/  ISETP.GT.AND P6, PT, R7, 0x8, PT ;  /* 0x000000080700780c */ /* 0x000fd60003fc4270 */
[----:B------:R1:W-:Y:S01]  /*be80*/  @P4 STG.E.U16 desc[UR12][R12.64], R27 ;  /* 0x0000001b0c004986 */ /* 0x0003e2000c10150c */
[----:B------:R-:W-:-:S05]  /*be90*/  IADD3 R16, P4, R89, R2, RZ ;  /* 0x0000000259107210 */ /* 0x000fca0007f9e0ff */
[----:B------:R-:W-:Y:S01]  /*bea0*/  IMAD.X R17, R15, 0x1, R3, P4 ;  /* 0x000000010f117824 */ /* 0x000fe200020e0603 */
[----:B------:R-:W-:Y:S02]  /*beb0*/  ISETP.GT.AND P4, PT, R5, 0xc0, P6 ;  /* 0x000000c00500780c */ /* 0x000fe40003784270 */
[----:B------:R-:W-:-:S11]  /*bec0*/  ISETP.GT.AND P6, PT, R7, 0x9, PT ;  /* 0x000000090700780c */ /* 0x000fd60003fc4270 */
[----:B------:R-:W-:Y:S01]  /*bed0*/  @P4 STG.E.U16 desc[UR12][R60.64], R28 ;  /* 0x0000001c3c004986 */ /* 0x000fe2000c10150c */
[----:B--2---:R-:W-:-:S05]  /*bee0*/  IADD3 R18, P4, R91, R2, RZ ;  /* 0x000000025b127210 */ /* 0x004fca0007f9e0ff */
[----:B------:R-:W-:Y:S01]  /*bef0*/  IMAD.X R19, R15, 0x1, R3, P4 ;  /* 0x000000010f137824 */ /* 0x000fe200020e0603 */
[----:B------:R-:W-:-:S13]  /*bf00*/  ISETP.GT.AND P4, PT, R5, 0xc0, P6 ;  /* 0x000000c00500780c */ /* 0x000fda0003784270 */
[----:B------:R-:W-:Y:S01]  /*bf10*/  @P4 STG.E.U16 desc[UR12][R58.64], R29 ;  /* 0x0000001d3a004986 */ /* 0x000fe2000c10150c */
[----:B0-----:R-:W-:-:S05]  /*bf20*/  IADD3 R10, P4, R21, R8, RZ ;  /* 0x00000008150a7210 */ /* 0x001fca0007f9e0ff */
[----:B------:R-:W-:Y:S01]  /*bf30*/  IMAD.X R11, R15, 0x1, R9, P4 ;  /* 0x000000010f0b7824 */ /* 0x000fe200020e0609 */
[----:B------:R-:W-:-:S04]  /*bf40*/  ISETP.GT.AND P4, PT, R7, 0x8, PT ;  /* 0x000000080700780c */ /* 0x000fc80003f84270 */
[----:B------:R-:W-:-:S13]  /*bf50*/  ISETP.GT.AND P4, PT, R5, 0xc8, P4 ;  /* 0x000000c80500780c */ /* 0x000fda0002784270 */
[----:B------:R0:W-:Y:S01]  /*bf60*/  @P4 STG.E.U16 desc[UR12][R10.64], R30 ;  /* 0x0000001e0a004986 */ /* 0x0001e2000c10150c */
[----:B-1----:R-:W-:-:S05]  /*bf70*/  IADD3 R12, P4, R23, R8, RZ ;  /* 0x00000008170c7210 */ /* 0x002fca0007f9e0ff */
        /* <DEDUP_REMOVED lines=23> */
[----:B--2---:R-:W-:-:S05]  /*c0f0*/  IADD3 R16, P4, R97, R2, RZ ;  /* 0x0000000261107210 */ /* 0x004fca0007f9e0ff */
[----:B------:R-:W-:Y:S01]  /*c100*/  IMAD.X R17, R15, 0x1, R3, P4 ;  /* 0x000000010f117824 */ /* 0x000fe200020e0603 */
[----:B------:R-:W-:Y:S02]  /*c110*/  ISETP.GT.AND P4, PT, R5, 0xc0, P6 ;  /* 0x000000c00500780c */ /* 0x000fe40003784270 */
[----:B------:R-:W-:-:S11]  /*c120*/  ISETP.GT.AND P6, PT, R7, 0x19, PT ;  /* 0x000000190700780c */ /* 0x000fd60003fc4270 */
[----:B------:R2:W-:Y:S01]  /*c130*/  @P4 STG.E.U16 desc[UR12][R20.64], R36 ;  /* 0x0000002414004986 */ /* 0x0005e2000c10150c */
[----:B---3--:R-:W-:-:S05]  /*c140*/  IADD3 R18, P4, R99, R2, RZ ;  /* 0x0000000263127210 */ /* 0x008fca0007f9e0ff */
        /* <DEDUP_REMOVED lines=17> */
[----:B------:R-:W-:Y:S01]  /*c260*/  @P4 STG.E.U16 desc[UR12][R16.64], R40 ;  /* 0x0000002810004986 */ /* 0x000fe2000c10150c */
[----:B0-----:R-:W-:-:S05]  /*c270*/  IADD3 R10, P4, R99, R8, RZ ;  /* 0x00000008630a7210 */ /* 0x001fca0007f9e0ff */
[----:B------:R-:W-:Y:S01]  /*c280*/  IMAD.X R11, R15, 0x1, R9, P4 ;  /* 0x000000010f0b7824 */ /* 0x000fe200020e0609 */
[----:B------:R-:W-:-:S13]  /*c290*/  ISETP.GT.AND P4, PT, R5, 0xc0, P6 ;  /* 0x000000c00500780c */ /* 0x000fda0003784270 */
[----:B------:R-:W-:Y:S01]  /*c2a0*/  @P4 STG.E.U16 desc[UR12][R18.64], R41 ;  /* 0x0000002912004986 */ /* 0x000fe2000c10150c */
[----:B------:R-:W-:-:S04]  /*c2b0*/  ISETP.GT.AND P4, PT, R7, 0x20, PT ;  /* 0x000000200700780c */ /* 0x000fc80003f84270 */
[----:B------:R-:W-:-:S13]  /*c2c0*/  ISETP.GT.AND P4, PT, R5, 0xc8, P4 ;  /* 0x000000c80500780c */ /* 0x000fda0002784270 */
[----:B------:R-:W-:Y:S01]  /*c2d0*/  @P4 STG.E.U16 desc[UR12][R20.64], R42 ;  /* 0x0000002a14004986 */ /* 0x000fe2000c10150c */
[----:B------:R-:W-:Y:S02]  /*c2e0*/  ISETP.GT.AND P4, PT, R5, 0xc8, P6 ;  /* 0x000000c80500780c */ /* 0x000fe40003784270 */
[----:B------:R-:W-:-:S11]  /*c2f0*/  ISETP.GT.AND P6, PT, R7, 0x28, PT ;  /* 0x000000280700780c */ /* 0x000fd60003fc4270 */
[----:B------:R-:W-:Y:S01]  /*c300*/  @P4 STG.E.U16 desc[UR12][R10.64], R43 ;  /* 0x0000002b0a004986 */ /* 0x000fe2000c10150c */
[----:B------:R-:W-:-:S05]  /*c310*/  IADD3 R6, P4, R101, R2, RZ ;  /* 0x0000000265067210 */ /* 0x000fca0007f9e0ff */
[----:B------:R-:W-:Y:S01]  /*c320*/  IMAD.X R7, R15, 0x1, R3, P4 ;  /* 0x000000010f077824 */ /* 0x000fe200020e0603 */
[C---:B------:R-:W-:Y:S02]  /*c330*/  ISETP.GT.AND P4, PT, R5.reuse, 0xc0, P6 ;  /* 0x000000c00500780c */ /* 0x040fe40003784270 */
[----:B------:R-:W-:-:S11]  /*c340*/  ISETP.GT.AND P6, PT, R5, 0xc8, P6 ;  /* 0x000000c80500780c */ /* 0x000fd600037c4270 */
[----:B------:R0:W-:Y:S01]  /*c350*/  @P4 STG.E.U16 desc[UR12][R6.64], R44 ;  /* 0x0000002c06004986 */ /* 0x0001e2000c10150c */
[----:B-1----:R-:W-:-:S05]  /*c360*/  IADD3 R12, P4, R103, R2, RZ ;  /* 0x00000002670c7210 */ /* 0x002fca0007f9e0ff */
[----:B------:R-:W-:Y:S01]  /*c370*/  IMAD.X R13, R15, 0x1, R3, P4 ;  /* 0x000000010f0d7824 */ /* 0x000fe200020e0603 */
[C---:B------:R-:W-:Y:S02]  /*c380*/  ISETP.GT.AND P4, PT, R5.reuse, 0xc0, P5 ;  /* 0x000000c00500780c */ /* 0x040fe40002f84270 */
[----:B------:R-:W-:-:S11]  /*c390*/  ISETP.GT.AND P5, PT, R5, 0xc8, P5 ;  /* 0x000000c80500780c */ /* 0x000fd60002fa4270 */
[----:B------:R1:W-:Y:S01]  /*c3a0*/  @P4 STG.E.U16 desc[UR12][R12.64], R45 ;  /* 0x0000002d0c004986 */ /* 0x0003e2000c10150c */
[----:B0-----:R-:W-:-:S05]  /*c3b0*/  IADD3 R6, P4, R101, R8, RZ ;  /* 0x0000000865067210 */ /* 0x001fca0007f9e0ff */
[----:B------:R-:W-:Y:S01]  /*c3c0*/  IMAD.X R7, R15, 0x1, R9, P4 ;  /* 0x000000010f077824 */ /* 0x000fe200020e0609 */
[----:B------:R-:W-:-:S04]  /*c3d0*/  IADD3 R10, P4, R103, R8, RZ ;  /* 0x00000008670a7210 */ /* 0x000fc80007f9e0ff */
[----:B------:R0:W-:Y:S01]  /*c3e0*/  @P6 STG.E.U16 desc[UR12][R6.64], R46 ;  /* 0x0000002e06006986 */ /* 0x0001e2000c10150c */
[----:B------:R-:W-:Y:S01]  /*c3f0*/  IMAD.X R11, R15, 0x1, R9, P4 ;  /* 0x000000010f0b7824 */ /* 0x000fe200020e0609 */
[----:B-1----:R-:W-:Y:S02]  /*c400*/  IADD3 R12, P6, R105, R2, RZ ;  /* 0x00000002690c7210 */ /* 0x002fe40007fde0ff */
[C---:B------:R-:W-:Y:S02]  /*c410*/  ISETP.GT.AND P4, PT, R5.reuse, 0xc0, P1 ;  /* 0x000000c00500780c */ /* 0x040fe40000f84270 */
[----:B------:R1:W-:Y:S01]  /*c420*/  @P5 STG.E.U16 desc[UR12][R10.64], R47 ;  /* 0x0000002f0a005986 */ /* 0x0003e2000c10150c */
[----:B------:R-:W-:Y:S01]  /*c430*/  ISETP.GT.AND P5, PT, R5, 0xc0, P3 ;  /* 0x000000c00500780c */ /* 0x000fe20001fa4270 */
[----:B------:R-:W-:Y:S01]  /*c440*/  IMAD.X R13, R15, 0x1, R3, P6 ;  /* 0x000000010f0d7824 */ /* 0x000fe200030e0603 */
[C---:B------:R-:W-:Y:S02]  /*c450*/  ISETP.GT.AND P3, PT, R5.reuse, 0xc8, P3 ;  /* 0x000000c80500780c */ /* 0x040fe40001f64270 */
[----:B------:R-:W-:-:S02]  /*c460*/  ISETP.GT.AND P1, PT, R5, 0xc8, P1 ;  /* 0x000000c80500780c */ /* 0x000fc40000f24270 */
[----:B0-----:R-:W-:-:S05]  /*c470*/  IADD3 R6, P6, R107, R2, RZ ;  /* 0x000000026b067210 */ /* 0x001fca0007fde0ff */
[----:B------:R-:W-:Y:S01]  /*c480*/  IMAD.X R7, R15, 0x1, R3, P6 ;  /* 0x000000010f077824 */ /* 0x000fe200030e0603 */
[-C--:B------:R-:W-:Y:S01]  /*c490*/  IADD3 R16, P6, R107, R8.reuse, RZ ;  /* 0x000000086b107210 */ /* 0x080fe20007fde0ff */
[----:B------:R-:W-:Y:S01]  /*c4a0*/  @P5 STG.E.U16 desc[UR12][R12.64], R48 ;  /* 0x000000300c005986 */ /* 0x000fe2000c10150c */
[----:B-1----:R-:W-:-:S03]  /*c4b0*/  IADD3 R10, P5, R105, R8, RZ ;  /* 0x00000008690a7210 */ /* 0x002fc60007fbe0ff */
[C-C-:B------:R-:W-:Y:S01]  /*c4c0*/  IMAD.X R17, R15.reuse, 0x1, R9.reuse, P6 ;  /* 0x000000010f117824 */ /* 0x140fe200030e0609 */
[----:B------:R0:W-:Y:S01]  /*c4d0*/  @P4 STG.E.U16 desc[UR12][R6.64], R49 ;  /* 0x0000003106004986 */ /* 0x0001e2000c10150c */
[----:B------:R-:W-:Y:S01]  /*c4e0*/  IMAD.X R11, R15, 0x1, R9, P5 ;  /* 0x000000010f0b7824 */ /* 0x000fe200028e0609 */
[C---:B------:R-:W-:Y:S02]  /*c4f0*/  ISETP.GT.AND P4, PT, R5.reuse, 0xc0, P2 ;  /* 0x000000c00500780c */ /* 0x040fe40001784270 */
[C---:B------:R-:W-:Y:S02]  /*c500*/  ISETP.GT.AND P5, PT, R5.reuse, 0xc0, P0 ;  /* 0x000000c00500780c */ /* 0x040fe400007a4270 */
[C---:B------:R-:W-:Y:S01]  /*c510*/  ISETP.GT.AND P2, PT, R5.reuse, 0xc8, P2 ;  /* 0x000000c80500780c */ /* 0x040fe20001744270 */
[----:B------:R1:W-:Y:S01]  /*c520*/  @P3 STG.E.U16 desc[UR12][R10.64], R50 ;  /* 0x000000320a003986 */ /* 0x0003e2000c10150c */
[----:B------:R-:W-:Y:S02]  /*c530*/  ISETP.GT.AND P0, PT, R5, 0xc8, P0 ;  /* 0x000000c80500780c */ /* 0x000fe40000704270 */
[-C--:B------:R-:W-:Y:S01]  /*c540*/  IADD3 R4, P6, R109, R2.reuse, RZ ;  /* 0x000000026d047210 */ /* 0x080fe20007fde0ff */
[----:B------:R1:W-:Y:S01]  /*c550*/  @P1 STG.E.U16 desc[UR12][R16.64], R51 ;  /* 0x0000003310001986 */ /* 0x0003e2000c10150c */
[----:B------:R-:W-:-:S02]  /*c560*/  IADD3 R2, P1, R111, R2, RZ ;  /* 0x000000026f027210 */ /* 0x000fc40007f3e0ff */
[-C--:B0-----:R-:W-:Y:S01]  /*c570*/  IADD3 R6, P3, R109, R8.reuse, RZ ;  /* 0x000000086d067210 */ /* 0x081fe20007f7e0ff */
[--C-:B------:R-:W-:Y:S01]  /*c580*/  IMAD.X R5, R15, 0x1, R3.reuse, P6 ;  /* 0x000000010f057824 */ /* 0x100fe200030e0603 */
[----:B------:R-:W-:Y:S01]  /*c590*/  IADD3 R12, P6, R111, R8, RZ ;  /* 0x000000086f0c7210 */ /* 0x000fe20007fde0ff */
[C---:B------:R-:W-:Y:S02]  /*c5a0*/  IMAD.X R3, R15.reuse, 0x1, R3, P1 ;  /* 0x000000010f037824 */ /* 0x040fe400008e0603 */
[----:B------:R-:W-:Y:S01]  /*c5b0*/  IMAD.X R7, R15, 0x1, R9, P3 ;  /* 0x000000010f077824 */ /* 0x000fe200018e0609 */
[----:B------:R1:W-:Y:S04]  /*c5c0*/  @P4 STG.E.U16 desc[UR12][R4.64], R52 ;  /* 0x0000003404004986 */ /* 0x0003e8000c10150c */
[----:B------:R1:W-:Y:S04]  /*c5d0*/  @P5 STG.E.U16 desc[UR12][R2.64], R53 ;  /* 0x0000003502005986 */ /* 0x0003e8000c10150c */
[----:B------:R1:W-:Y:S01]  /*c5e0*/  @P2 STG.E.U16 desc[UR12][R6.64], R54 ;  /* 0x0000003606002986 */ /* 0x0003e2000c10150c */
[----:B------:R-:W-:Y:S05]  /*c5f0*/  @!P0 EXIT ;  /* 0x000000000000894d */ /* 0x000fea0003800000 */
[----:B------:R-:W-:Y:S01]  /*c600*/  F2FP.F16.F32.PACK_AB R0, RZ, R0 ;  /* 0x00000000ff00723e */ /* 0x000fe200000000ff */
[----:B------:R-:W-:-:S05]  /*c610*/  IMAD.X R13, R15, 0x1, R9, P6 ;  /* 0x000000010f0d7824 */ /* 0x000fca00030e0609 */
[----:B------:R-:W-:Y:S01]  /*c620*/  STG.E.U16 desc[UR12][R12.64], R0 ;  /* 0x000000000c007986 */ /* 0x000fe2000c10150c */
[----:B------:R-:W-:Y:S05]  /*c630*/  EXIT ;  /* 0x000000000000794d */ /* 0x000fea0003800000 */
.L_x_14:
[----:B------:R-:W-:-:S13]  /*c640*/  ISETP.NE.AND P0, PT, R13, RZ, PT ;  /* 0x000000ff0d00720c */ /* 0x000fda0003f05270 */
[----:B------:R-:W-:Y:S05]  /*c650*/  @P0 EXIT ;  /* 0x000000000000094d */ /* 0x000fea0003800000 */
[----:B------:R-:W-:-:S13]  /*c660*/  ELECT P0, URZ, PT ;  /* 0x00000000003f782f */ /* 0x000fda0003800000 */
[----:B------:R-:W-:Y:S05]  /*c670*/  @!P0 BRA `(.L_x_249) ;  /* 0x0000000400cc8947 */ /* 0x000fea0003800000 */
[----:B------:R-:W-:-:S13]  /*c680*/  ISETP.GE.AND P0, PT, R11, 0x1, PT ;  /* 0x000000010b00780c */ /* 0x000fda0003f06270 */
[----:B------:R-:W-:Y:S05]  /*c690*/  @!P0 BRA `(.L_x_249) ;  /* 0x0000000400c48947 */ /* 0x000fea0003800000 */
[----:B---3-5:R-:W0:Y:S01]  /*c6a0*/  S2R R2, SR_CgaCtaId ;  /* 0x0000000000027919 */ /* 0x028e220000008800 */
[----:B------:R-:W1:Y:S01]  /*c6b0*/  LDC.64 R10, c[0x0][0x4d8] ;  /* 0x00013600ff0a7b82 */ /* 0x000e620000000a00 */
[----:B------:R-:W-:Y:S01]  /*c6c0*/  LOP3.LUT P0, RZ, R16, 0x1f, RZ, 0xc0, !PT ;  /* 0x0000001f10ff7812 */ /* 0x000fe2000780c0ff */
[----:B------:R-:W-:Y:S01]  /*c6d0*/  IMAD.SHL.U32 R15, R15, 0x100, RZ ;  /* 0x000001000f0f7824 */ /* 0x000fe200078e00ff */
[----:B------:R-:W-:Y:S01]  /*c6e0*/  ULDC.64 UR4, c[0x0][0x4b0] ;  /* 0x00012c0000047ab9 */ /* 0x000fe20000000a00 */
[C---:B------:R-:W-:Y:S01]  /*c6f0*/  ISETP.NE.AND P2, PT, R3.reuse, RZ, PT ;  /* 0x000000ff0300720c */ /* 0x040fe20003f45270 */
[----:B------:R-:W-:Y:S01]  /*c700*/  IMAD.SHL.U32 R12, R12, 0x40, RZ ;  /* 0x000000400c0c7824 */ /* 0x000fe200078e00ff */
[----:B------:R-:W-:Y:S01]  /*c710*/  ISETP.NE.OR P0, PT, R3, RZ, !P0 ;  /* 0x000000ff0300720c */ /* 0x000fe20004705670 */
[----:B------:R-:W-:Y:S01]  /*c720*/  IMAD.MOV.U32 R3, RZ, RZ, 0x1 ;  /* 0x00000001ff037424 */ /* 0x000fe200078e00ff */
[----:B------:R-:W-:Y:S01]  /*c730*/  LOP3.LUT R18, R7, 0x2, RZ, 0xfc, !PT ;  /* 0x0000000207127812 */ /* 0x000fe200078efcff */
[----:B------:R-:W-:-:S02]  /*c740*/  IMAD.MOV.U32 R5, RZ, RZ, RZ ;  /* 0x000000ffff057224 */ /* 0x000fc400078e00ff */
[----:B------:R-:W-:Y:S02]  /*c750*/  IMAD.MOV.U32 R19, RZ, RZ, RZ ;  /* 0x000000ffff137224 */ /* 0x000fe400078e00ff */
[C---:B------:R-:W-:Y:S02]  /*c760*/  VIADD R14, R15.reuse, 0x40 ;  /* 0x000000400f0e7836 */ /* 0x040fe40000000000 */
[C---:B------:R-:W-:Y:S02]  /*c770*/  VIADD R16, R15.reuse, 0x80 ;  /* 0x000000800f107836 */ /* 0x040fe40000000000 */
[----:B------:R-:W-:Y:S02]  /*c780*/  VIADD R17, R15, 0xc0 ;  /* 0x000000c00f117836 */ /* 0x000fe40000000000 */
[----:B-1----:R-:W-:Y:S02]  /*c790*/  IMAD R11, R4, UR5, R11 ;  /* 0x00000005040b7c24 */ /* 0x002fe4000f8e020b */
[----:B------:R-:W-:-:S02]  /*c7a0*/  IMAD R10, R157, UR4, R10 ;  /* 0x000000049d0a7c24 */ /* 0x000fc4000f8e020a */
[----:B------:R-:W-:Y:S02]  /*c7b0*/  IMAD.MOV.U32 R4, RZ, RZ, R9 ;  /* 0x000000ffff047224 */ /* 0x000fe400078e0009 */
[C---:B0-----:R-:W-:Y:S02]  /*c7c0*/  IMAD.SHL.U32 R0, R2.reuse, 0x400, RZ ;  /* 0x0000040002007824 */ /* 0x041fe400078e00ff */
[----:B------:R-:W-:-:S03]  /*c7d0*/  IMAD.SHL.U32 R2, R2, 0x10, RZ ;  /* 0x0000001002027824 */ /* 0x000fc600078e00ff */
[----:B------:R-:W-:-:S07]  /*c7e0*/  LOP3.LUT R0, R0, 0x400, RZ, 0xc0, !PT ;  /* 0x0000040000007812 */ /* 0x000fce00078ec0ff */
.L_x_253:
[----:B------:R-:W0:Y:S01]  /*c7f0*/  S2R R13, SR_CgaCtaId ;  /* 0x00000000000d7919 */ /* 0x000e220000008800 */
[----:B------:R-:W-:-:S04]  /*c800*/  MOV R6, 0x400 ;  /* 0x0000040000067802 */ /* 0x000fc80000000f00 */
[----:B0-----:R-:W-:Y:S02]  /*c810*/  LEA R8, R13, R6, 0x18 ;  /* 0x000000060d087211 */ /* 0x001fe400078ec0ff */
[----:B------:R-:W-:-:S03]  /*c820*/  SHF.L.U32 R6, R3, 0x1f, RZ ;  /* 0x0000001f03067819 */ /* 0x000fc600000006ff */
[----:B------:R-:W-:-:S07]  /*c830*/  IMAD R13, R5, 0x8, R8 ;  /* 0x00000008050d7824 */ /* 0x000fce00078e0208 */
.L_x_250:
[----:B0-----:R0:W1:Y:S02]  /*c840*/  SYNCS.PHASECHK.TRANS64.TRYWAIT P1, [R13+URZ+0x37058], R6 ;  /* 0x037058060d0075a7 */ /* 0x001064000802017f */
[----:B-1----:R-:W-:Y:S05]  /*c850*/  @!P1 NANOSLEEP.SYNCS 0x989680 ;  /* 0x009896800000995d */ /* 0x002fea0003900000 */
[----:B------:R-:W1:Y:S02]  /*c860*/  @!P1 SYNCS.PHASECHK.TRANS64 P1, [R13+URZ+0x37058], R6 ;  /* 0x037058060d0095a7 */ /* 0x000e64000802007f */
[----:B-1----:R-:W-:Y:S05]  /*c870*/  @!P1 BRA `(.L_x_250) ;  /* 0xfffffffc00f09947 */ /* 0x002fea000383ffff */
[----:B0-----:R-:W0:Y:S02]  /*c880*/  @!P2 LDC R6, c[0x0][0x500] ;  /* 0x00014000ff06ab82 */ /* 0x001e240000000800 */
[----:B0-----:R0:W-:Y:S02]  /*c890*/  @!P2 SYNCS.ARRIVE.TRANS64 RZ, [R13+URZ+0x37000], R6 ;  /* 0x037000060dffa9a7 */ /* 0x0011e4000800003f */
[----:B0-----:R-:W-:-:S04]  /*c8a0*/  PRMT R6, R18, 0x9910, RZ ;  /* 0x0000991012067816 */ /* 0x001fc800000000ff */
[----:B------:R-:W-:-:S13]  /*c8b0*/  ISETP.NE.AND P1, PT, R6, 0x2, PT ;  /* 0x000000020600780c */ /* 0x000fda0003f25270 */
[----:B------:R-:W-:Y:S05]  /*c8c0*/  @P1 BRA `(.L_x_251) ;  /* 0x0000000000041947 */ /* 0x000fea0003800000 */
[----:B------:R-:W-:Y:S01]  /*c8d0*/  BPT.TRAP 0x1 ;  /* 0x000000040000795c */ /* 0x000fe20000300000 */
.L_x_251:
[----:B------:R-:W-:Y:S05]  /*c8e0*/  @P0 BRA `(.L_x_252) ;  /* 0x0000000000040947 */ /* 0x000fea0003800000 */
[----:B------:R-:W-:Y:S01]  /*c8f0*/  BPT.TRAP 0x1 ;  /* 0x000000040000795c */ /* 0x000fe20000300000 */
.L_x_252:
[----:B------:R-:W-:Y:S01]  /*c900*/  R2UR UR7, R19 ;  /* 0x00000000130772ca */ /* 0x000fe200000e0000 */
[----:B------:R-:W-:Y:S01]  /*c910*/  ULDC UR12, c[0x0][0x48c] ;  /* 0x00012300000c7ab9 */ /* 0x000fe20000000800 */
[----:B------:R-:W-:Y:S01]  /*c920*/  R2UR UR23, R2 ;  /* 0x00000000021772ca */ /* 0x000fe200000e0000 */
[----:B------:R-:W-:Y:S01]  /*c930*/  UISETP.NE.AND UP0, UPT, UR12, 0x1, UPT ;  /* 0x000000010c00788c */ /* 0x000fe2000bf05270 */
[----:B------:R-:W-:Y:S01]  /*c940*/  R2UR UR8, R13 ;  /* 0x000000000d0872ca */ /* 0x000fe200000e0000 */
[----:B------:R-:W-:Y:S01]  /*c950*/  ULDC UR17, c[0x0][0x498] ;  /* 0x0001260000117ab9 */ /* 0x000fe20000000800 */
[C---:B------:R-:W-:Y:S01]  /*c960*/  R2UR UR6, R5.reuse ;  /* 0x00000000050672ca */ /* 0x040fe200000e0000 */
[----:B------:R-:W-:Y:S01]  /*c970*/  IMAD R6, R5, 0x800, R0 ;  /* 0x0000080005067824 */ /* 0x000fe200078e0200 */
[----:B------:R-:W-:Y:S01]  /*c980*/  R2UR UR26, R14 ;  /* 0x000000000e1a72ca */ /* 0x000fe200000e0000 */
[----:B------:R-:W-:Y:S01]  /*c990*/  UMOV UR14, 0x0 ;  /* 0x00000000000e7882 */ /* 0x000fe20000000000 */
[----:B------:R-:W-:Y:S01]  /*c9a0*/  R2UR UR22, R17 ;  /* 0x00000000111672ca */ /* 0x000fe200000e0000 */
[----:B------:R-:W-:Y:S01]  /*c9b0*/  IMAD R6, R6, 0x2, R8 ;  /* 0x0000000206067824 */ /* 0x000fe200078e0208 */
[----:B------:R-:W-:Y:S01]  /*c9c0*/  UMOV UR15, 0x10000000 ;  /* 0x10000000000f7882 */ /* 0x000fe20000000000 */
[----:B------:R-:W-:Y:S01]  /*c9d0*/  USHF.L.U32 UR7, UR7, 0x5, URZ ;  /* 0x0000000507077899 */ /* 0x000fe2000800063f */
[C---:B------:R-:W-:Y:S01]  /*c9e0*/  ISETP.GT.AND P3, PT, R4.reuse, 0x1, PT ;  /* 0x000000010400780c */ /* 0x040fe20003f64270 */
[----:B------:R-:W-:Y:S01]  /*c9f0*/  @UP0 ULDC.64 UR10, c[0x0][0x490] ;  /* 0x00012400000a0ab9 */ /* 0x000fe20000000a00 */
[----:B------:R-:W-:Y:S01]  /*ca00*/  ULDC.64 UR28, c[0x0][0x4b8] ;  /* 0x00012e00001c7ab9 */ /* 0x000fe20000000a00 */
[----:B------:R-:W-:Y:S01]  /*ca10*/  ULOP3.LUT UR23, UR7, 0x10, UR23, 0xf8, !UPT ;  /* 0x0000001007177892 */ /* 0x000fe2000f8ef817 */
[----:B------:R-:W-:Y:S01]  /*ca20*/  VIADD R5, R5, 0x1 ;  /* 0x0000000105057836 */ /* 0x000fe20000000000 */
[----:B------:R-:W-:Y:S01]  /*ca30*/  ULDC.64 UR30, c[0x0][0x4d0] ;  /* 0x00013400001e7ab9 */ /* 0x000fe20000000a00 */
[----:B------:R-:W-:Y:S01]  /*ca40*/  UMOV UR27, UR7 ;  /* 0x00000007001b7c82 */ /* 0x000fe20008000000 */
[----:B------:R-:W-:Y:S01]  /*ca50*/  UIMAD.WIDE.U32 UR4, UR23, UR10, URZ ;  /* 0x0000000a170472a5 */ /* 0x000fe2000f8e003f */
[----:B------:R-:W-:Y:S01]  /*ca60*/  VIADD R4, R4, 0xffffffff ;  /* 0xffffffff04047836 */ /* 0x000fe20000000000 */
[----:B------:R-:W-:Y:S01]  /*ca70*/  ISETP.NE.AND P1, PT, R5, 0xb, PT ;  /* 0x0000000b0500780c */ /* 0x000fe20003f25270 */
[----:B------:R-:W-:Y:S01]  /*ca80*/  UMOV UR9, UR23 ;  /* 0x0000001700097c82 */ /* 0x000fe20008000000 */
[----:B------:R-:W-:Y:S01]  /*ca90*/  @UP0 USHF.R.U32.HI UR9, URZ, UR11, UR5 ;  /* 0x0000000b3f090299 */ /* 0x000fe20008011605 */
[----:B------:R-:W-:Y:S01]  /*caa0*/  VIADD R19, R19, 0x1 ;  /* 0x0000000113137836 */ /* 0x000fe20000000000 */
[----:B------:R-:W-:Y:S01]  /*cab0*/  UISETP.NE.AND UP0, UPT, UR17, 0x1, UPT ;  /* 0x000000011100788c */ /* 0x000fe2000bf05270 */
[----:B------:R-:W-:Y:S01]  /*cac0*/  R2UR UR4, R8 ;  /* 0x00000000080472ca */ /* 0x000fe200000e0000 */
[----:B------:R-:W-:Y:S01]  /*cad0*/  ULDC.64 UR10, c[0x0][0x198] ;  /* 0x00006600000a7ab9 */ /* 0x000fe20000000a00 */
[----:B------:R-:W-:Y:S01]  /*cae0*/  UIADD3 UR5, UR8, 0x37000, URZ ;  /* 0x0003700008057890 */ /* 0x000fe2000fffe03f */
[----:B------:R-:W-:Y:S01]  /*caf0*/  R2UR UR8, R6 ;  /* 0x00000000060872ca */ /* 0x000fe200000e0000 */
[----:B------:R-:W-:Y:S01]  /*cb00*/  UIADD3 UR32, UP1, UR10, 0xf0, URZ ;  /* 0x000000f00a207890 */ /* 0x000fe2000ff3e03f */
[----:B------:R-:W-:Y:S01]  /*cb10*/  IMAD.MOV.U32 R6, RZ, RZ, 0x3 ;  /* 0x00000003ff067424 */ /* 0x000fe200078e00ff */
[----:B------:R-:W-:Y:S01]  /*cb20*/  UIADD3 UR34, UP2, UR10, 0x1f0, URZ ;  /* 0x000001f00a227890 */ /* 0x000fe2000ff5e03f */
[----:B------:R-:W-:Y:S01]  /*cb30*/  PRMT R8, R10, 0x40, R11 ;  /* 0x000000400a087816 */ /* 0x000fe2000000000b */
[----:B------:R-:W-:Y:S01]  /*cb40*/  UIADD3.X UR33, URZ, UR11, URZ, UP1, !UPT ;  /* 0x0000000b3f217290 */ /* 0x000fe20008ffe43f */
[----:B------:R-:W-:Y:S01]  /*cb50*/  SEL R5, R5, RZ, P1 ;  /* 0x000000ff05057207 */ /* 0x000fe20000800000 */
[----:B------:R-:W-:Y:S01]  /*cb60*/  @UP0 ULDC UR10, c[0x0][0x49c] ;  /* 0x00012700000a0ab9 */ /* 0x000fe20000000800 */
[----:B------:R-:W-:Y:S01]  /*cb70*/  UIADD3.X UR35, URZ, UR11, URZ, UP2, !UPT ;  /* 0x0000000b3f237290 */ /* 0x000fe200097fe43f */
[----:B------:R-:W-:Y:S01]  /*cb80*/  R2UR UR36, R8 ;  /* 0x00000000082472ca */ /* 0x000fe200000e0000 */
[----:B------:R-:W-:Y:S01]  /*cb90*/  UIMAD.WIDE.U32 UR10, UR9, UR10, URZ ;  /* 0x0000000a090a72a5 */ /* 0x000fe2000f8e003f */
[----:B------:R-:W-:Y:S01]  /*cba0*/  R2UR UR37, R6 ;  /* 0x00000000062572ca */ /* 0x000fe200000e0000 */
[----:B------:R-:W-:Y:S01]  /*cbb0*/  ULEA UR4, UR6, UR4, 0xe ;  /* 0x0000000406047291 */ /* 0x000fe2000f8e703f */
[----:B------:R-:W-:Y:S01]  /*cbc0*/  R2UR UR6, R15 ;  /* 0x000000000f0672ca */ /* 0x000fe200000e0000 */
[----:B------:R-:W-:Y:S01]  /*cbd0*/  @UP0 ULDC UR18, c[0x0][0x4a0] ;  /* 0x0001280000120ab9 */ /* 0x000fe20000000800 */
[----:B------:R-:W-:Y:S01]  /*cbe0*/  UMOV UR13, UR9 ;  /* 0x00000009000d7c82 */ /* 0x000fe20008000000 */
[----:B------:R-:W-:Y:S01]  /*cbf0*/  @UP0 USHF.R.U32.HI UR13, URZ, UR18, UR11 ;  /* 0x000000123f0d0299 */ /* 0x000fe2000801160b */
[----:B------:R-:W-:Y:S01]  /*cc00*/  R2UR UR18, R16 ;  /* 0x00000000101272ca */ /* 0x000fe200000e0000 */
[----:B------:R-:W-:Y:S01]  /*cc10*/  UIADD3 UR11, -UR9, URZ, URZ ;  /* 0x0000003f090b7290 */ /* 0x000fe2000fffe13f */
[----:B------:R-:W-:Y:S01]  /*cc20*/  R2UR UR10, R12 ;  /* 0x000000000c0a72ca */ /* 0x000fe200000e0000 */
[----:B------:R-:W-:Y:S01]  /*cc30*/  UIADD3 UR21, -UR13, URZ, URZ ;  /* 0x0000003f0d157290 */ /* 0x000fe2000fffe13f */
[----:B------:R-:W-:Y:S01]  /*cc40*/  SEL R6, RZ, 0x1, P1 ;  /* 0x00000001ff067807 */ /* 0x000fe20000800000 */
[----:B------:R-:W-:-:S02]  /*cc50*/  UIMAD UR11, UR12, UR11, UR23 ;  /* 0x0000000b0c0b72a4 */ /* 0x000fc4000f8e0217 */
[----:B------:R-:W-:Y:S01]  /*cc60*/  UIMAD UR12, UR17, UR21, UR9 ;  /* 0x00000015110c72a4 */ /* 0x000fe2000f8e0209 */
[----:B------:R-:W-:Y:S01]  /*cc70*/  LOP3.LUT R3, R3, R6, RZ, 0x3c, !PT ;  /* 0x0000000603037212 */ /* 0x000fe200078e3cff */
[----:B------:R-:W-:Y:S02]  /*cc80*/  UIADD3 UR24, UR4, 0x1000, URZ ;  /* 0x0000100004187890 */ /* 0x000fe4000fffe03f */
[----:B------:R0:W-:Y:S01]  /*cc90*/  UTMALDG.2D [UR4], [UR32], desc[UR14] ;  /* 0x00000e04200075b4 */ /* 0x0001e20008009000 */
[----:B------:R-:W-:Y:S02]  /*cca0*/  UIADD3 UR16, UR4, 0x2000, URZ ;  /* 0x0000200004107890 */ /* 0x000fe4000fffe03f */
[----:B------:R-:W-:Y:S02]  /*ccb0*/  UIADD3 UR20, UR4, 0x3000, URZ ;  /* 0x0000300004147890 */ /* 0x000fe4000fffe03f */
[----:B------:R-:W-:Y:S02]  /*ccc0*/  UIADD3 UR8, UR8, 0x2c000, URZ ;  /* 0x0002c00008087890 */ /* 0x000fe4000fffe03f */
[----:B------:R-:W-:-:S02]  /*ccd0*/  UIMAD UR11, UR11, UR28, UR30 ;  /* 0x0000001c0b0b72a4 */ /* 0x000fc4000f8e021e */
[----:B------:R-:W-:Y:S01]  /*cce0*/  UIMAD UR12, UR12, UR29, UR31 ;  /* 0x0000001d0c0c72a4 */ /* 0x000fe2000f8e021f */
[----:B------:R-:W-:Y:S01]  /*ccf0*/  UMOV UR25, UR5 ;  /* 0x0000000500197c82 */ /* 0x000fe20008000000 */
[----:B------:R-:W-:Y:S01]  /*cd00*/  UMOV UR19, UR7 ;  /* 0x0000000700137c82 */ /* 0x000fe20008000000 */
[----:B------:R-:W-:Y:S01]  /*cd10*/  UMOV UR17, UR5 ;  /* 0x0000000500117c82 */ /* 0x000fe20008000000 */
[----:B------:R1:W-:Y:S01]  /*cd20*/  UTMALDG.2D [UR24], [UR32], desc[UR14] ;  /* 0x00000e18200075b4 */ /* 0x0003e20008009000 */
[----:B------:R-:W-:Y:S01]  /*cd30*/  UMOV UR23, UR7 ;  /* 0x0000000700177c82 */ /* 0x000fe20008000000 */
[----:B------:R-:W-:Y:S01]  /*cd40*/  UMOV UR21, UR5 ;  /* 0x0000000500157c82 */ /* 0x000fe20008000000 */
[----:B------:R-:W-:Y:S01]  /*cd50*/  UMOV UR9, UR5 ;  /* 0x0000000500097c82 */ /* 0x000fe20008000000 */
[----:B0-----:R-:W-:Y:S01]  /*cd60*/  UPRMT UR4, UR36, 0x5410, UR37 ;  /* 0x0000541024047896 */ /* 0x001fe20008000025 */
[----:B------:R1:W-:Y:S01]  /*cd70*/  UTMALDG.2D [UR16], [UR32], desc[UR14] ;  /* 0x00000e10200075b4 */ /* 0x0003e20008009000 */
[----:B------:R1:W-:Y:S07]  /*cd80*/  UTMALDG.2D [UR20], [UR32], desc[UR14] ;  /* 0x00000e14200075b4 */ /* 0x0003ee0008009000 */
[----:B------:R1:W-:Y:S02]  /*cd90*/  UTMALDG.4D.IM2COL.MULTICAST [UR8], [UR34], UR4 ;  /* 0x00000008220073b4 */ /* 0x0003e40008058804 */
[----:B-1----:R-:W-:Y:S05]  /*cda0*/  @P3 BRA `(.L_x_253) ;  /* 0xfffffff800903947 */ /* 0x002fea000383ffff */
.L_x_249:
[----:B------:R-:W-:Y:S01]  /*cdb0*/  ISETP.GE.U32.AND P2, PT, R9, 0xb, PT ;  /* 0x0000000b0900780c */ /* 0x000fe20003f46070 */
[----:B------:R-:W-:Y:S05]  /*cdc0*/  WARPSYNC.ALL ;  /* 0x0000000000007948 */ /* 0x000fea0003800000 */
[----:B------:R-:W-:-:S07]  /*cdd0*/  ELECT P1, URZ, PT ;  /* 0x00000000003f782f */ /* 0x000fce0003820000 */
[----:B---3-5:R-:W-:-:S05]  /*cde0*/  @P2 IMAD.WIDE.U32 R2, R9, -0x45d1745d, RZ ;  /* 0xba2e8ba309022825 */ /* 0x028fca00078e00ff */
[----:B------:R-:W-:-:S04]  /*cdf0*/  @P2 SHF.R.U32.HI R0, RZ, 0x3, R3 ;  /* 0x00000003ff002819 */ /* 0x000fc80000011603 */
[----:B------:R-:W-:-:S04]  /*ce00*/  @P2 LOP3.LUT R0, R0, 0x1, RZ, 0xc0, !PT ;  /* 0x0000000100002812 */ /* 0x000fc800078ec0ff */
[----:B------:R-:W-:Y:S01]  /*ce10*/  @P2 ISETP.NE.U32.AND P0, PT, R0, 0x1, PT ;  /* 0x000000010000280c */ /* 0x000fe20003f05070 */
[----:B------:R-:W-:-:S12]  /*ce20*/  @!P1 EXIT ;  /* 0x000000000000994d */ /* 0x000fd80003800000 */
[----:B------:R-:W-:Y:S01]  /*ce30*/  LOP3.LUT R7, R7, 0x2, RZ, 0xfc, !PT ;  /* 0x0000000207077812 */ /* 0x000fe200078efcff */
[----:B------:R-:W-:Y:S01]  /*ce40*/  IMAD.MOV.U32 R0, RZ, RZ, 0x1 ;  /* 0x00000001ff007424 */ /* 0x000fe200078e00ff */
[----:B------:R-:W-:Y:S02]  /*ce50*/  @P2 ISETP.NE.U32.AND.EX P0, PT, RZ, RZ, PT, P0 ;  /* 0x000000ffff00220c */ /* 0x000fe40003f05100 */
[----:B------:R-:W-:Y:S02]  /*ce60*/  ISETP.NE.AND P1, PT, R7, 0x3, PT ;  /* 0x000000030700780c */ /* 0x000fe40003f25270 */
[----:B------:R-:W-:-:S11]  /*ce70*/  @P2 SEL R0, RZ, 0x1, !P0 ;  /* 0x00000001ff002807 */ /* 0x000fd60004000000 */
[----:B------:R-:W-:Y:S05]  /*ce80*/  @!P1 BRA `(.L_x_254) ;  /* 0x0000000000049947 */ /* 0x000fea0003800000 */
[----:B------:R-:W-:Y:S01]  /*ce90*/  BPT.TRAP 0x1 ;  /* 0x000000040000795c */ /* 0x000fe20000300000 */
.L_x_254:
[----:B------:R-:W0:Y:S01]  /*cea0*/  S2R R5, SR_CgaCtaId ;  /* 0x0000000000057919 */ /* 0x000e220000008800 */
[----:B------:R-:W-:Y:S01]  /*ceb0*/  IMAD.WIDE.U32 R2, R9, -0x45d1745d, RZ ;  /* 0xba2e8ba309027825 */ /* 0x000fe200078e00ff */
[----:B------:R-:W-:-:S04]  /*cec0*/  MOV R4, 0x400 ;  /* 0x0000040000047802 */ /* 0x000fc80000000f00 */
[----:B------:R-:W-:-:S05]  /*ced0*/  SHF.R.U32.HI R2, RZ, 0x3, R3 ;  /* 0x00000003ff027819 */ /* 0x000fca0000011603 */
[----:B------:R-:W-:Y:S01]  /*cee0*/  IMAD R9, R2, -0xb, R9 ;  /* 0xfffffff502097824 */ /* 0x000fe200078e0209 */
[----:B0-----:R-:W-:-:S05]  /*cef0*/  LEA R4, R5, R4, 0x18 ;  /* 0x0000000405047211 */ /* 0x001fca00078ec0ff */
[----:B------:R-:W-:Y:S01]  /*cf00*/  VIADD R2, R4, 0x37058 ;  /* 0x0003705804027836 */ /* 0x000fe20000000000 */
[----:B------:R-:W-:-:S03]  /*cf10*/  SHF.L.U32 R4, R0, 0x1f, RZ ;  /* 0x0000001f00047819 */ /* 0x000fc600000006ff */
[----:B------:R-:W-:-:S07]  /*cf20*/  IMAD R3, R9, 0x8, R2 ;  /* 0x0000000809037824 */ /* 0x000fce00078e0202 */
.L_x_255:
[----:B0-----:R0:W1:Y:S02]  /*cf30*/  SYNCS.PHASECHK.TRANS64.TRYWAIT P0, [R3+URZ], R4 ;  /* 0x00000004030075a7 */ /* 0x001064000800017f */
[----:B-1----:R-:W-:Y:S05]  /*cf40*/  @!P0 NANOSLEEP.SYNCS 0x989680 ;  /* 0x009896800000895d */ /* 0x002fea0003900000 */
[----:B------:R-:W1:Y:S02]  /*cf50*/  @!P0 SYNCS.PHASECHK.TRANS64 P0, [R3+URZ], R4 ;  /* 0x00000004030085a7 */ /* 0x000e64000800007f */
[----:B-1----:R-:W-:Y:S05]  /*cf60*/  @!P0 BRA `(.L_x_255) ;  /* 0xfffffffc00f08947 */ /* 0x002fea000383ffff */
[----:B------:R-:W-:-:S05]  /*cf70*/  VIADD R9, R9, 0x1 ;  /* 0x0000000109097836 */ /* 0x000fca0000000000 */
[----:B------:R-:W-:-:S04]  /*cf80*/  ISETP.NE.AND P0, PT, R9, 0xb, PT ;  /* 0x0000000b0900780c */ /* 0x000fc80003f05270 */
[----:B0-----:R-:W-:Y:S02]  /*cf90*/  SEL R3, RZ, 0x1, P0 ;  /* 0x00000001ff037807 */ /* 0x001fe40000000000 */
[----:B------:R-:W-:Y:S02]  /*cfa0*/  SEL R9, R9, RZ, P0 ;  /* 0x000000ff09097207 */ /* 0x000fe40000000000 */
[----:B------:R-:W-:-:S03]  /*cfb0*/  LOP3.LUT R5, R0, R3, RZ, 0x3c, !PT ;  /* 0x0000000300057212 */ /* 0x000fc600078e3cff */
[----:B------:R-:W-:Y:S01]  /*cfc0*/  IMAD R0, R9, 0x8, R2 ;  /* 0x0000000809007824 */ /* 0x000fe200078e0202 */
[----:B------:R-:W-:-:S07]  /*cfd0*/  SHF.L.U32 R3, R5, 0x1f, RZ ;  /* 0x0000001f05037819 */ /* 0x000fce00000006ff */
.L_x_256:
        /* <DEDUP_REMOVED lines=11> */
.L_x_257:
        /* <DEDUP_REMOVED lines=11> */
.L_x_258:
        /* <DEDUP_REMOVED lines=11> */
.L_x_259:
        /* <DEDUP_REMOVED lines=11> */
.L_x_260:
        /* <DEDUP_REMOVED lines=11> */
.L_x_261:
        /* <DEDUP_REMOVED lines=11> */
.L_x_262:
        /* <DEDUP_REMOVED lines=11> */
.L_x_263:
        /* <DEDUP_REMOVED lines=11> */
.L_x_264:
        /* <DEDUP_REMOVED lines=11> */
.L_x_265:
[----:B0-----:R0:W1:Y:S02]  /*d610*/  SYNCS.PHASECHK.TRANS64.TRYWAIT P0, [R9+URZ], R0 ;  /* 0x00000000090075a7 */ /* 0x001064000800017f */
[----:B-1----:R-:W-:Y:S05]  /*d620*/  @!P0 NANOSLEEP.SYNCS 0x989680 ;  /* 0x009896800000895d */ /* 0x002fea0003900000 */
[----:B------:R-:W1:Y:S02]  /*d630*/  @!P0 SYNCS.PHASECHK.TRANS64 P0, [R9+URZ], R0 ;  /* 0x00000000090085a7 */ /* 0x000e64000800007f */
[----:B-1----:R-:W-:Y:S05]  /*d640*/  @P0 EXIT ;  /* 0x000000000000094d */ /* 0x002fea0003800000 */
[----:B------:R-:W-:Y:S05]  /*d650*/  BRA `(.L_x_265) ;  /* 0xfffffffc00ec7947 */ /* 0x000fea000383ffff */
.L_x_266:
[----:B------:R-:W-:-:S00]  /*d660*/  BRA `(.L_x_266) ;  /* 0xfffffffc00fc7947 */ /* 0x000fc0000383ffff */
[----:B------:R-:W-:-:S00]  /*d670*/  NOP ;  /* 0x0000000000007918 */ /* 0x000fc00000000000 */
        /* <DEDUP_REMOVED lines=8> */
.L_x_267:


//--------------------- .nv.shared._ZN7cutlass13device_kernelINS_4conv6kernel13ConvUniversalINS1_16ConvProblemShapeILNS1_8OperatorE2ELi2EEENS1_10collective14CollectiveConvINS1_46MainloopSm90TmaGmmaWarpSpecializedImplicitGemmILS5_2ELi11ELi2EN4cute5tupleIJNSA_1CILi2EEENSC_ILi1EEESE_EEENS1_36KernelImplicitTmaWarpSpecializedSm90ELi1EEENSB_IJNSC_ILi256EEENSB_IJNSC_ILi64EEEEEENSB_IJNSC_ILi32EEEEEEEEENS_6half_tESO_NSA_8TiledMMAINSA_8MMA_AtomIJNSA_4SM904GMMA25MMA_64x64x16_F32F16F16_SSILNSS_5MajorE1ELSU_1ELNSS_7ScaleInE1ELSV_1EEEEEENSA_6LayoutINSB_IJSE_SE_SE_EEENSB_IJNSC_ILi0EEES10_S10_EEEEENSB_IJNSA_10UnderscoreES13_S13_EEEEENS7_6detail26Sm90ImplicitGemmTileTraitsINSA_13SM90_TMA_LOADENSA_14ComposedLayoutINSA_7SwizzleILi3ELi4ELi3EEENSA_18smem_ptr_flag_bitsILi16EEENSY_INSB_IJNSB_IJSJ_NSC_ILi4EEEEEENSB_IJNSC_ILi8EEES1E_EEENSB_IJSE_NSC_ILi11EEEEEEEEENSB_IJNSB_IJSE_NSC_ILi2048EEEEEENSB_IJSJ_NSC_ILi512EEEEEENSB_IJS10_NSC_ILi8192EEEEEEEEEEEEEvEENS17_INSA_30SM90_TMA_LOAD_IM2COL_MULTICASTENS19_IS1B_S1D_NSY_INSB_IJNSB_IJSJ_SE_EEES1H_S1J_EEENSB_IJNSB_IJSE_S10_EEES1O_NSB_IJS10_S1L_EEEEEEEEEEvEEEENS_8epilogue10collective6detail29Sm90TmaWarpSpecializedAdapterINS26_15DefaultEpilogueISO_NSB_IJlNSB_IJSE_llEEES10_EEES2B_NS25_6thread17LinearCombinationISO_Li1EffLNS2C_9ScaleType4KindE0ELNS_15FloatRoundStyleE2ESO_EENS_4gemm15EpilogueDefaultEEEEEvvEEEEvNT_6ParamsE --------------------------
	.section	.nv.shared._ZN7cutlass13device_kernelINS_4conv6kernel13ConvUniversalINS1_16ConvProblemShapeILNS1_8OperatorE2ELi2EEENS1_10collective14CollectiveConvINS1_46MainloopSm90TmaGmmaWarpSpecializedImplicitGemmILS5_2ELi11ELi2EN4cute5tupleIJNSA_1CILi2EEENSC_ILi1EEESE_EEENS1_36KernelImplicitTmaWarpSpecializedSm90ELi1EEENSB_IJNSC_ILi256EEENSB_IJNSC_ILi64EEEEEENSB_IJNSC_ILi32EEEEEEEEENS_6half_tESO_NSA_8TiledMMAINSA_8MMA_AtomIJNSA_4SM904GMMA25MMA_64x64x16_F32F16F16_SSILNSS_5MajorE1ELSU_1ELNSS_7ScaleInE1ELSV_1EEEEEENSA_6LayoutINSB_IJSE_SE_SE_EEENSB_IJNSC_ILi0EEES10_S10_EEEEENSB_IJNSA_10UnderscoreES13_S13_EEEEENS7_6detail26Sm90ImplicitGemmTileTraitsINSA_13SM90_TMA_LOADENSA_14ComposedLayoutINSA_7SwizzleILi3ELi4ELi3EEENSA_18smem_ptr_flag_bitsILi16EEENSY_INSB_IJNSB_IJSJ_NSC_ILi4EEEEEENSB_IJNSC_ILi8EEES1E_EEENSB_IJSE_NSC_ILi11EEEEEEEEENSB_IJNSB_IJSE_NSC_ILi2048EEEEEENSB_IJSJ_NSC_ILi512EEEEEENSB_IJS10_NSC_ILi8192EEEEEEEEEEEEEvEENS17_INSA_30SM90_TMA_LOAD_IM2COL_MULTICASTENS19_IS1B_S1D_NSY_INSB_IJNSB_IJSJ_SE_EEES1H_S1J_EEENSB_IJNSB_IJSE_S10_EEES1O_NSB_IJS10_S1L_EEEEEEEEEEvEEEENS_8epilogue10collective6detail29Sm90TmaWarpSpecializedAdapterINS26_15DefaultEpilogueISO_NSB_IJlNSB_IJSE_llEEES10_EEES2B_NS25_6thread17LinearCombinationISO_Li1EffLNS2C_9ScaleType4KindE0ELNS_15FloatRoundStyleE2ESO_EENS_4gemm15EpilogueDefaultEEEEEvvEEEEvNT_6ParamsE,"aw",@nobits
	.sectionflags	@""
	.align	16
	.zero		1024


//--------------------- .nv.shared.reserved.0     --------------------------
	.section	.nv.shared.reserved.0,"aw",@nobits
	.weak		__nv_reservedSMEM_offset_0_alias
	.size		__nv_reservedSMEM_offset_0_alias, 0, 0
	.other		__nv_reservedSMEM_offset_0_alias,@"STO_CUDA_RESERVED_SHARED STV_DEFAULT"
__nv_reservedSMEM_offset_0_alias:
	.zero		0


//--------------------- .nv.global                --------------------------
	.section	.nv.global,"aw",@nobits
.nv.global:
	.type		_ZN39_INTERNAL_7bbd736f_4_k_cu_8129ec94_28594cute1_E,@object
	.size		_ZN39_INTERNAL_7bbd736f_4_k_cu_8129ec94_28594cute1_E,(_ZN39_INTERNAL_7bbd736f_4_k_cu_8129ec94_28594cuda3std3__45__cpo6cbeginE - _ZN39_INTERNAL_7bbd736f_4_k_cu_8129ec94_28594cute1_E)
_ZN39_INTERNAL_7bbd736f_4_k_cu_8129ec94_28594cute1_E:
	.zero		1
	.type		_ZN39_INTERNAL_7bbd736f_4_k_cu_8129ec94_28594cuda3std3__45__cpo6cbeginE,@object
	.size		_ZN39_INTERNAL_7bbd736f_4_k_cu_8129ec94_28594cuda3std3__45__cpo6cbeginE,(_ZN39_INTERNAL_7bbd736f_4_k_cu_8129ec94_28594cuda3std3__48in_placeE - _ZN39_INTERNAL_7bbd736f_4_k_cu_8129ec94_28594cuda3std3__45__cpo6cbeginE)
_ZN39_INTERNAL_7bbd736f_4_k_cu_8129ec94_28594cuda3std3__45__cpo6cbeginE:
	.zero		1
	.type		_ZN39_INTERNAL_7bbd736f_4_k_cu_8129ec94_28594cuda3std3__48in_placeE,@object
	.size		_ZN39_INTERNAL_7bbd736f_4_k_cu_8129ec94_28594cuda3std3__48in_placeE,(_ZN39_INTERNAL_7bbd736f_4_k_cu_8129ec94_28594cuda3std6ranges3__45__cpo9iter_moveE - _ZN39_INTERNAL_7bbd736f_4_k_cu_8129ec94_28594cuda3std3__48in_placeE)
_ZN39_INTERNAL_7bbd736f_4_k_cu_8129ec94_28594cuda3std3__48in_placeE:
	.zero		1
	.type		_ZN39_INTERNAL_7bbd736f_4_k_cu_8129ec94_28594cuda3std6ranges3__45__cpo9iter_moveE,@object
	.size		_ZN39_INTERNAL_7bbd736f_4_k_cu_8129ec94_28594cuda3std6ranges3__45__cpo9iter_moveE,(_ZN39_INTERNAL_7bbd736f_4_k_cu_8129ec94_28594cuda3std3__45__cpo5beginE - _ZN39_INTERNAL_7bbd736f_4_k_cu_8129ec94_28594cuda3std6ranges3__45__cpo9iter_moveE)
_ZN39_INTERNAL_7bbd736f_4_k_cu_8129ec94_28594cuda3std6ranges3__45__cpo9iter_moveE:
	.zero		1
	.type		_ZN39_INTERNAL_7bbd736f_4_k_cu_8129ec94_28594cuda3std3__45__cpo5beginE,@object
	.size		_ZN39_INTERNAL_7bbd736f_4_k_cu_8129ec94_28594cuda3std3__45__cpo5beginE,(_ZN39_INTERNAL_7bbd736f_4_k_cu_8129ec94_28594cuda3std3__441_GLOBAL__N__7bbd736f_4_k_cu_8129ec94_28596ignoreE - _ZN39_INTERNAL_7bbd736f_4_k_cu_8129ec94_28594cuda3std3__45__cpo5beginE)
_ZN39_INTERNAL_7bbd736f_4_k_cu_8129ec94_28594cuda3std3__45__cpo5beginE:
	.zero		1
	.type		_ZN39_INTERNAL_7bbd736f_4_k_cu_8129ec94_28594cuda3std3__441_GLOBAL__N__7bbd736f_4_k_cu_8129ec94_28596ignoreE,@object
	.size		_ZN39_INTERNAL_7bbd736f_4_k_cu_8129ec94_28594cuda3std3__441_GLOBAL__N__7bbd736f_4_k_cu_8129ec94_28596ignoreE,(_ZN39_INTERNAL_7bbd736f_4_k_cu_8129ec94_28594cute7productE - _ZN39_INTERNAL_7bbd736f_4_k_cu_8129ec94_28594cuda3std3__441_GLOBAL__N__7bbd736f_4_k_cu_8129ec94_28596ignoreE)
_ZN39_INTERNAL_7bbd736f_4_k_cu_8129ec94_28594cuda3std3__441_GLOBAL__N__7bbd736f_4_k_cu_8129ec94_28596ignoreE:
	.zero		1
	.type		_ZN39_INTERNAL_7bbd736f_4_k_cu_8129ec94_28594cute7productE,@object
	.size		_ZN39_INTERNAL_7bbd736f_4_k_cu_8129ec94_28594cute7productE,(_ZN39_INTERNAL_7bbd736f_4_k_cu_8129ec94_28594cuda3std3__45__cpo3endE - _ZN39_INTERNAL_7bbd736f_4_k_cu_8129ec94_28594cute7productE)
_ZN39_INTERNAL_7bbd736f_4_k_cu_8129ec94_28594cute7productE:
	.zero		1
	.type		_ZN39_INTERNAL_7bbd736f_4_k_cu_8129ec94_28594cuda3std3__45__cpo3endE,@object
	.size		_ZN39_INTERNAL_7bbd736f_4_k_cu_8129ec94_28594cuda3std3__45__cpo3endE,(_ZN39_INTERNAL_7bbd736f_4_k_cu_8129ec94_28594cuda3std3__419piecewise_constructE - _ZN39_INTERNAL_7bbd736f_4_k_cu_8129ec94_28594cuda3std3__45__cpo3endE)
_ZN39_INTERNAL_7bbd736f_4_k_cu_8129ec94_28594cuda3std3__45__cpo3endE:
	.zero		1
	.type		_ZN39_INTERNAL_7bbd736f_4_k_cu_8129ec94_28594cuda3std3__419piecewise_constructE,@object
	.size		_ZN39_INTERNAL_7bbd736f_4_k_cu_8129ec94_28594cuda3std3__419piecewise_constructE,(_ZN39_INTERNAL_7bbd736f_4_k_cu_8129ec94_28594cuda3std3__45__cpo4cendE - _ZN39_INTERNAL_7bbd736f_4_k_cu_8129ec94_28594cuda3std3__419piecewise_constructE)
_ZN39_INTERNAL_7bbd736f_4_k_cu_8129ec94_28594cuda3std3__419piecewise_constructE:
	.zero		1
	.type		_ZN39_INTERNAL_7bbd736f_4_k_cu_8129ec94_28594cuda3std3__45__cpo4cendE,@object
	.size		_ZN39_INTERNAL_7bbd736f_4_k_cu_8129ec94_28594cuda3std3__45__cpo4cendE,(_ZN39_INTERNAL_7bbd736f_4_k_cu_8129ec94_28594cuda3std6ranges3__45__cpo4swapE - _ZN39_INTERNAL_7bbd736f_4_k_cu_8129ec94_28594cuda3std3__45__cpo4cendE)
_ZN39_INTERNAL_7bbd736f_4_k_cu_8129ec94_28594cuda3std3__45__cpo4cendE:
	.zero		1
	.type		_ZN39_INTERNAL_7bbd736f_4_k_cu_8129ec94_28594cuda3std6ranges3__45__cpo4swapE,@object
	.size		_ZN39_INTERNAL_7bbd736f_4_k_cu_8129ec94_28594cuda3std6ranges3__45__cpo4swapE,(.L_7 - _ZN39_INTERNAL_7bbd736f_4_k_cu_8129ec94_28594cuda3std6ranges3__45__cpo4swapE)
_ZN39_INTERNAL_7bbd736f_4_k_cu_8129ec94_28594cuda3std6ranges3__45__cpo4swapE:
	.zero		1
.L_7:


//--------------------- .nv.constant0._ZN7cutlass13device_kernelINS_4conv6kernel13ConvUniversalINS1_16ConvProblemShapeILNS1_8OperatorE2ELi2EEENS1_10collective14CollectiveConvINS1_46MainloopSm90TmaGmmaWarpSpecializedImplicitGemmILS5_2ELi11ELi2EN4cute5tupleIJNSA_1CILi2EEENSC_ILi1EEESE_EEENS1_36KernelImplicitTmaWarpSpecializedSm90ELi1EEENSB_IJNSC_ILi256EEENSB_IJNSC_ILi64EEEEEENSB_IJNSC_ILi32EEEEEEEEENS_6half_tESO_NSA_8TiledMMAINSA_8MMA_AtomIJNSA_4SM904GMMA25MMA_64x64x16_F32F16F16_SSILNSS_5MajorE1ELSU_1ELNSS_7ScaleInE1ELSV_1EEEEEENSA_6LayoutINSB_IJSE_SE_SE_EEENSB_IJNSC_ILi0EEES10_S10_EEEEENSB_IJNSA_10UnderscoreES13_S13_EEEEENS7_6detail26Sm90ImplicitGemmTileTraitsINSA_13SM90_TMA_LOADENSA_14ComposedLayoutINSA_7SwizzleILi3ELi4ELi3EEENSA_18smem_ptr_flag_bitsILi16EEENSY_INSB_IJNSB_IJSJ_NSC_ILi4EEEEEENSB_IJNSC_ILi8EEES1E_EEENSB_IJSE_NSC_ILi11EEEEEEEEENSB_IJNSB_IJSE_NSC_ILi2048EEEEEENSB_IJSJ_NSC_ILi512EEEEEENSB_IJS10_NSC_ILi8192EEEEEEEEEEEEEvEENS17_INSA_30SM90_TMA_LOAD_IM2COL_MULTICASTENS19_IS1B_S1D_NSY_INSB_IJNSB_IJSJ_SE_EEES1H_S1J_EEENSB_IJNSB_IJSE_S10_EEES1O_NSB_IJS10_S1L_EEEEEEEEEEvEEEENS_8epilogue10collective6detail29Sm90TmaWarpSpecializedAdapterINS26_15DefaultEpilogueISO_NSB_IJlNSB_IJSE_llEEES10_EEES2B_NS25_6thread17LinearCombinationISO_Li1EffLNS2C_9ScaleType4KindE0ELNS_15FloatRoundStyleE2ESO_EENS_4gemm15EpilogueDefaultEEEEEvvEEEEvNT_6ParamsE --------------------------
	.section	.nv.constant0._ZN7cutlass13device_kernelINS_4conv6kernel13ConvUniversalINS1_16ConvProblemShapeILNS1_8OperatorE2ELi2EEENS1_10collective14CollectiveConvINS1_46MainloopSm90TmaGmmaWarpSpecializedImplicitGemmILS5_2ELi11ELi2EN4cute5tupleIJNSA_1CILi2EEENSC_ILi1EEESE_EEENS1_36KernelImplicitTmaWarpSpecializedSm90ELi1EEENSB_IJNSC_ILi256EEENSB_IJNSC_ILi64EEEEEENSB_IJNSC_ILi32EEEEEEEEENS_6half_tESO_NSA_8TiledMMAINSA_8MMA_AtomIJNSA_4SM904GMMA25MMA_64x64x16_F32F16F16_SSILNSS_5MajorE1ELSU_1ELNSS_7ScaleInE1ELSV_1EEEEEENSA_6LayoutINSB_IJSE_SE_SE_EEENSB_IJNSC_ILi0EEES10_S10_EEEEENSB_IJNSA_10UnderscoreES13_S13_EEEEENS7_6detail26Sm90ImplicitGemmTileTraitsINSA_13SM90_TMA_LOADENSA_14ComposedLayoutINSA_7SwizzleILi3ELi4ELi3EEENSA_18smem_ptr_flag_bitsILi16EEENSY_INSB_IJNSB_IJSJ_NSC_ILi4EEEEEENSB_IJNSC_ILi8EEES1E_EEENSB_IJSE_NSC_ILi11EEEEEEEEENSB_IJNSB_IJSE_NSC_ILi2048EEEEEENSB_IJSJ_NSC_ILi512EEEEEENSB_IJS10_NSC_ILi8192EEEEEEEEEEEEEvEENS17_INSA_30SM90_TMA_LOAD_IM2COL_MULTICASTENS19_IS1B_S1D_NSY_INSB_IJNSB_IJSJ_SE_EEES1H_S1J_EEENSB_IJNSB_IJSE_S10_EEES1O_NSB_IJS10_S1L_EEEEEEEEEEvEEEENS_8epilogue10collective6detail29Sm90TmaWarpSpecializedAdapterINS26_15DefaultEpilogueISO_NSB_IJlNSB_IJSE_llEEES10_EEES2B_NS25_6thread17LinearCombinationISO_Li1EffLNS2C_9ScaleType4KindE0ELNS_15FloatRoundStyleE2ESO_EENS_4gemm15EpilogueDefaultEEEEEvvEEEEvNT_6ParamsE,"a",@progbits
	.sectionflags	@""
	.align	4
.nv.constant0._ZN7cutlass13device_kernelINS_4conv6kernel13ConvUniversalINS1_16ConvProblemShapeILNS1_8OperatorE2ELi2EEENS1_10collective14CollectiveConvINS1_46MainloopSm90TmaGmmaWarpSpecializedImplicitGemmILS5_2ELi11ELi2EN4cute5tupleIJNSA_1CILi2EEENSC_ILi1EEESE_EEENS1_36KernelImplicitTmaWarpSpecializedSm90ELi1EEENSB_IJNSC_ILi256EEENSB_IJNSC_ILi64EEEEEENSB_IJNSC_ILi32EEEEEEEEENS_6half_tESO_NSA_8TiledMMAINSA_8MMA_AtomIJNSA_4SM904GMMA25MMA_64x64x16_F32F16F16_SSILNSS_5MajorE1ELSU_1ELNSS_7ScaleInE1ELSV_1EEEEEENSA_6LayoutINSB_IJSE_SE_SE_EEENSB_IJNSC_ILi0EEES10_S10_EEEEENSB_IJNSA_10UnderscoreES13_S13_EEEEENS7_6detail26Sm90ImplicitGemmTileTraitsINSA_13SM90_TMA_LOADENSA_14ComposedLayoutINSA_7SwizzleILi3ELi4ELi3EEENSA_18smem_ptr_flag_bitsILi16EEENSY_INSB_IJNSB_IJSJ_NSC_ILi4EEEEEENSB_IJNSC_ILi8EEES1E_EEENSB_IJSE_NSC_ILi11EEEEEEEEENSB_IJNSB_IJSE_NSC_ILi2048EEEEEENSB_IJSJ_NSC_ILi512EEEEEENSB_IJS10_NSC_ILi8192EEEEEEEEEEEEEvEENS17_INSA_30SM90_TMA_LOAD_IM2COL_MULTICASTENS19_IS1B_S1D_NSY_INSB_IJNSB_IJSJ_SE_EEES1H_S1J_EEENSB_IJNSB_IJSE_S10_EEES1O_NSB_IJS10_S1L_EEEEEEEEEEvEEEENS_8epilogue10collective6detail29Sm90TmaWarpSpecializedAdapterINS26_15DefaultEpilogueISO_NSB_IJlNSB_IJSE_llEEES10_EEES2B_NS25_6thread17LinearCombinationISO_Li1EffLNS2C_9ScaleType4KindE0ELNS_15FloatRoundStyleE2ESO_EENS_4gemm15EpilogueDefaultEEEEEvvEEEEvNT_6ParamsE:
	.zero		1536


//--------------------- SYMBOLS --------------------------

	.type		.nv.reservedSmem.offset0,@object
	.size		.nv.reservedSmem.offset0,0x4
